//
// Generated by NVIDIA NVVM Compiler
//
// Compiler Build ID: CL-36424714
// Cuda compilation tools, release 13.0, V13.0.88
// Based on NVVM 20.0.0
//

.version 9.0
.target sm_100
.address_size 64

	// .globl	_Z17devoxelize_kerneliiPKiPKfS2_Pf
.global .align 1 .b8 _ZN34_INTERNAL_8b183498_4_k_cu_e1907df14cuda3std3__45__cpo5beginE[1];
.global .align 1 .b8 _ZN34_INTERNAL_8b183498_4_k_cu_e1907df14cuda3std3__45__cpo3endE[1];
.global .align 1 .b8 _ZN34_INTERNAL_8b183498_4_k_cu_e1907df14cuda3std3__45__cpo6cbeginE[1];
.global .align 1 .b8 _ZN34_INTERNAL_8b183498_4_k_cu_e1907df14cuda3std3__45__cpo4cendE[1];
.global .align 1 .b8 _ZN34_INTERNAL_8b183498_4_k_cu_e1907df14cuda3std3__45__cpo6rbeginE[1];
.global .align 1 .b8 _ZN34_INTERNAL_8b183498_4_k_cu_e1907df14cuda3std3__45__cpo4rendE[1];
.global .align 1 .b8 _ZN34_INTERNAL_8b183498_4_k_cu_e1907df14cuda3std3__45__cpo7crbeginE[1];
.global .align 1 .b8 _ZN34_INTERNAL_8b183498_4_k_cu_e1907df14cuda3std3__45__cpo5crendE[1];
.global .align 1 .b8 _ZN34_INTERNAL_8b183498_4_k_cu_e1907df14cuda3std3__436_GLOBAL__N__8b183498_4_k_cu_e1907df16ignoreE[1];
.global .align 1 .b8 _ZN34_INTERNAL_8b183498_4_k_cu_e1907df14cuda3std3__419piecewise_constructE[1];
.global .align 1 .b8 _ZN34_INTERNAL_8b183498_4_k_cu_e1907df14cuda3std3__48in_placeE[1];
.global .align 1 .b8 _ZN34_INTERNAL_8b183498_4_k_cu_e1907df14cuda3std3__420unreachable_sentinelE[1];
.global .align 1 .b8 _ZN34_INTERNAL_8b183498_4_k_cu_e1907df14cuda3std3__47nulloptE[1];
.global .align 1 .b8 _ZN34_INTERNAL_8b183498_4_k_cu_e1907df14cuda3std3__48unexpectE[1];
.global .align 1 .b8 _ZN34_INTERNAL_8b183498_4_k_cu_e1907df14cuda3std6ranges3__45__cpo4swapE[1];
.global .align 1 .b8 _ZN34_INTERNAL_8b183498_4_k_cu_e1907df14cuda3std6ranges3__45__cpo9iter_moveE[1];
.global .align 1 .b8 _ZN34_INTERNAL_8b183498_4_k_cu_e1907df14cuda3std6ranges3__45__cpo5beginE[1];
.global .align 1 .b8 _ZN34_INTERNAL_8b183498_4_k_cu_e1907df14cuda3std6ranges3__45__cpo3endE[1];
.global .align 1 .b8 _ZN34_INTERNAL_8b183498_4_k_cu_e1907df14cuda3std6ranges3__45__cpo6cbeginE[1];
.global .align 1 .b8 _ZN34_INTERNAL_8b183498_4_k_cu_e1907df14cuda3std6ranges3__45__cpo4cendE[1];
.global .align 1 .b8 _ZN34_INTERNAL_8b183498_4_k_cu_e1907df14cuda3std6ranges3__45__cpo7advanceE[1];
.global .align 1 .b8 _ZN34_INTERNAL_8b183498_4_k_cu_e1907df14cuda3std6ranges3__45__cpo9iter_swapE[1];
.global .align 1 .b8 _ZN34_INTERNAL_8b183498_4_k_cu_e1907df14cuda3std6ranges3__45__cpo4nextE[1];
.global .align 1 .b8 _ZN34_INTERNAL_8b183498_4_k_cu_e1907df14cuda3std6ranges3__45__cpo4prevE[1];
.global .align 1 .b8 _ZN34_INTERNAL_8b183498_4_k_cu_e1907df14cuda3std6ranges3__45__cpo4dataE[1];
.global .align 1 .b8 _ZN34_INTERNAL_8b183498_4_k_cu_e1907df14cuda3std6ranges3__45__cpo5cdataE[1];
.global .align 1 .b8 _ZN34_INTERNAL_8b183498_4_k_cu_e1907df14cuda3std6ranges3__45__cpo4sizeE[1];
.global .align 1 .b8 _ZN34_INTERNAL_8b183498_4_k_cu_e1907df14cuda3std6ranges3__45__cpo5ssizeE[1];
.global .align 1 .b8 _ZN34_INTERNAL_8b183498_4_k_cu_e1907df14cuda3std6ranges3__45__cpo8distanceE[1];
.global .align 1 .b8 _ZN34_INTERNAL_8b183498_4_k_cu_e1907df16thrust24THRUST_300001_SM_1000_NS8cuda_cub3parE[1];
.global .align 1 .b8 _ZN34_INTERNAL_8b183498_4_k_cu_e1907df16thrust24THRUST_300001_SM_1000_NS8cuda_cub10par_nosyncE[1];
.global .align 1 .b8 _ZN34_INTERNAL_8b183498_4_k_cu_e1907df16thrust24THRUST_300001_SM_1000_NS6system6detail10sequential3seqE[1];
.global .align 1 .b8 _ZN34_INTERNAL_8b183498_4_k_cu_e1907df16thrust24THRUST_300001_SM_1000_NS12placeholders2_1E[1];
.global .align 1 .b8 _ZN34_INTERNAL_8b183498_4_k_cu_e1907df16thrust24THRUST_300001_SM_1000_NS12placeholders2_2E[1];
.global .align 1 .b8 _ZN34_INTERNAL_8b183498_4_k_cu_e1907df16thrust24THRUST_300001_SM_1000_NS12placeholders2_3E[1];
.global .align 1 .b8 _ZN34_INTERNAL_8b183498_4_k_cu_e1907df16thrust24THRUST_300001_SM_1000_NS12placeholders2_4E[1];
.global .align 1 .b8 _ZN34_INTERNAL_8b183498_4_k_cu_e1907df16thrust24THRUST_300001_SM_1000_NS12placeholders2_5E[1];
.global .align 1 .b8 _ZN34_INTERNAL_8b183498_4_k_cu_e1907df16thrust24THRUST_300001_SM_1000_NS12placeholders2_6E[1];
.global .align 1 .b8 _ZN34_INTERNAL_8b183498_4_k_cu_e1907df16thrust24THRUST_300001_SM_1000_NS12placeholders2_7E[1];
.global .align 1 .b8 _ZN34_INTERNAL_8b183498_4_k_cu_e1907df16thrust24THRUST_300001_SM_1000_NS12placeholders2_8E[1];
.global .align 1 .b8 _ZN34_INTERNAL_8b183498_4_k_cu_e1907df16thrust24THRUST_300001_SM_1000_NS12placeholders2_9E[1];
.global .align 1 .b8 _ZN34_INTERNAL_8b183498_4_k_cu_e1907df16thrust24THRUST_300001_SM_1000_NS12placeholders3_10E[1];
.global .align 1 .b8 _ZN34_INTERNAL_8b183498_4_k_cu_e1907df16thrust24THRUST_300001_SM_1000_NS3seqE[1];

.visible .entry _Z17devoxelize_kerneliiPKiPKfS2_Pf(
	.param .u32 _Z17devoxelize_kerneliiPKiPKfS2_Pf_param_0,
	.param .u32 _Z17devoxelize_kerneliiPKiPKfS2_Pf_param_1,
	.param .u64 .ptr .align 1 _Z17devoxelize_kerneliiPKiPKfS2_Pf_param_2,
	.param .u64 .ptr .align 1 _Z17devoxelize_kerneliiPKiPKfS2_Pf_param_3,
	.param .u64 .ptr .align 1 _Z17devoxelize_kerneliiPKiPKfS2_Pf_param_4,
	.param .u64 .ptr .align 1 _Z17devoxelize_kerneliiPKiPKfS2_Pf_param_5
)
{
	.reg .pred 	%p<10>;
	.reg .b32 	%r<27>;
	.reg .b32 	%f<50>;
	.reg .b64 	%rd<48>;

	ld.param.u32 	%r13, [_Z17devoxelize_kerneliiPKiPKfS2_Pf_param_0];
	ld.param.u32 	%r12, [_Z17devoxelize_kerneliiPKiPKfS2_Pf_param_1];
	ld.param.u64 	%rd6, [_Z17devoxelize_kerneliiPKiPKfS2_Pf_param_2];
	ld.param.u64 	%rd7, [_Z17devoxelize_kerneliiPKiPKfS2_Pf_param_3];
	ld.param.u64 	%rd9, [_Z17devoxelize_kerneliiPKiPKfS2_Pf_param_4];
	ld.param.u64 	%rd8, [_Z17devoxelize_kerneliiPKiPKfS2_Pf_param_5];
	cvta.to.global.u64 	%rd1, %rd9;
	mov.u32 	%r14, %ctaid.x;
	mov.u32 	%r15, %ntid.x;
	mov.u32 	%r16, %tid.x;
	mad.lo.s32 	%r1, %r14, %r15, %r16;
	div.s32 	%r2, %r1, %r12;
	setp.ge.s32 	%p1, %r2, %r13;
	@%p1 bra 	$L__BB0_18;
	rem.s32 	%r17, %r1, %r12;
	cvta.to.global.u64 	%rd10, %rd8;
	cvta.to.global.u64 	%rd11, %rd6;
	shl.b32 	%r3, %r2, 3;
	cvt.s64.s32 	%rd2, %r17;
	mad.lo.s32 	%r18, %r2, %r12, %r17;
	mul.wide.s32 	%rd12, %r18, 4;
	add.s64 	%rd3, %rd10, %rd12;
	ld.global.f32 	%f1, [%rd3];
	mul.wide.s32 	%rd13, %r3, 4;
	add.s64 	%rd4, %rd11, %rd13;
	ld.global.nc.u32 	%r4, [%rd4];
	setp.lt.s32 	%p2, %r4, 0;
	mov.f32 	%f42, 0f00000000;
	@%p2 bra 	$L__BB0_3;
	mul.lo.s32 	%r19, %r4, %r12;
	cvt.s64.s32 	%rd14, %r19;
	add.s64 	%rd15, %rd14, %rd2;
	shl.b64 	%rd16, %rd15, 2;
	add.s64 	%rd17, %rd1, %rd16;
	ld.global.nc.f32 	%f42, [%rd17];
$L__BB0_3:
	cvta.to.global.u64 	%rd18, %rd7;
	add.s64 	%rd5, %rd18, %rd13;
	ld.global.nc.f32 	%f27, [%rd5];
	fma.rn.f32 	%f4, %f42, %f27, %f1;
	ld.global.nc.u32 	%r5, [%rd4+4];
	setp.lt.s32 	%p3, %r5, 0;
	mov.f32 	%f43, 0f00000000;
	@%p3 bra 	$L__BB0_5;
	mul.lo.s32 	%r20, %r5, %r12;
	cvt.s64.s32 	%rd20, %r20;
	add.s64 	%rd21, %rd20, %rd2;
	shl.b64 	%rd22, %rd21, 2;
	add.s64 	%rd23, %rd1, %rd22;
	ld.global.nc.f32 	%f43, [%rd23];
$L__BB0_5:
	ld.global.nc.f32 	%f29, [%rd5+4];
	fma.rn.f32 	%f7, %f43, %f29, %f4;
	ld.global.nc.u32 	%r6, [%rd4+8];
	setp.lt.s32 	%p4, %r6, 0;
	mov.f32 	%f44, 0f00000000;
	@%p4 bra 	$L__BB0_7;
	mul.lo.s32 	%r21, %r6, %r12;
	cvt.s64.s32 	%rd24, %r21;
	add.s64 	%rd25, %rd24, %rd2;
	shl.b64 	%rd26, %rd25, 2;
	add.s64 	%rd27, %rd1, %rd26;
	ld.global.nc.f32 	%f44, [%rd27];
$L__BB0_7:
	ld.global.nc.f32 	%f31, [%rd5+8];
	fma.rn.f32 	%f10, %f44, %f31, %f7;
	ld.global.nc.u32 	%r7, [%rd4+12];
	setp.lt.s32 	%p5, %r7, 0;
	mov.f32 	%f45, 0f00000000;
	@%p5 bra 	$L__BB0_9;
	mul.lo.s32 	%r22, %r7, %r12;
	cvt.s64.s32 	%rd28, %r22;
	add.s64 	%rd29, %rd28, %rd2;
	shl.b64 	%rd30, %rd29, 2;
	add.s64 	%rd31, %rd1, %rd30;
	ld.global.nc.f32 	%f45, [%rd31];
$L__BB0_9:
	ld.global.nc.f32 	%f33, [%rd5+12];
	fma.rn.f32 	%f13, %f45, %f33, %f10;
	ld.global.nc.u32 	%r8, [%rd4+16];
	setp.lt.s32 	%p6, %r8, 0;
	mov.f32 	%f46, 0f00000000;
	@%p6 bra 	$L__BB0_11;
	mul.lo.s32 	%r23, %r8, %r12;
	cvt.s64.s32 	%rd32, %r23;
	add.s64 	%rd33, %rd32, %rd2;
	shl.b64 	%rd34, %rd33, 2;
	add.s64 	%rd35, %rd1, %rd34;
	ld.global.nc.f32 	%f46, [%rd35];
$L__BB0_11:
	ld.global.nc.f32 	%f35, [%rd5+16];
	fma.rn.f32 	%f16, %f46, %f35, %f13;
	ld.global.nc.u32 	%r9, [%rd4+20];
	setp.lt.s32 	%p7, %r9, 0;
	mov.f32 	%f47, 0f00000000;
	@%p7 bra 	$L__BB0_13;
	mul.lo.s32 	%r24, %r9, %r12;
	cvt.s64.s32 	%rd36, %r24;
	add.s64 	%rd37, %rd36, %rd2;
	shl.b64 	%rd38, %rd37, 2;
	add.s64 	%rd39, %rd1, %rd38;
	ld.global.nc.f32 	%f47, [%rd39];
$L__BB0_13:
	ld.global.nc.f32 	%f37, [%rd5+20];
	fma.rn.f32 	%f19, %f47, %f37, %f16;
	ld.global.nc.u32 	%r10, [%rd4+24];
	setp.lt.s32 	%p8, %r10, 0;
	mov.f32 	%f48, 0f00000000;
	@%p8 bra 	$L__BB0_15;
	mul.lo.s32 	%r25, %r10, %r12;
	cvt.s64.s32 	%rd40, %r25;
	add.s64 	%rd41, %rd40, %rd2;
	shl.b64 	%rd42, %rd41, 2;
	add.s64 	%rd43, %rd1, %rd42;
	ld.global.nc.f32 	%f48, [%rd43];
$L__BB0_15:
	ld.global.nc.f32 	%f39, [%rd5+24];
	fma.rn.f32 	%f22, %f48, %f39, %f19;
	ld.global.nc.u32 	%r11, [%rd4+28];
	setp.lt.s32 	%p9, %r11, 0;
	mov.f32 	%f49, 0f00000000;
	@%p9 bra 	$L__BB0_17;
	mul.lo.s32 	%r26, %r11, %r12;
	cvt.s64.s32 	%rd44, %r26;
	add.s64 	%rd45, %rd44, %rd2;
	shl.b64 	%rd46, %rd45, 2;
	add.s64 	%rd47, %rd1, %rd46;
	ld.global.nc.f32 	%f49, [%rd47];
$L__BB0_17:
	ld.global.nc.f32 	%f40, [%rd5+28];
	fma.rn.f32 	%f41, %f49, %f40, %f22;
	st.global.f32 	[%rd3], %f41;
$L__BB0_18:
	ret;

}
	// .globl	_Z22devoxelize_grad_kerneliiiPKiPKfS2_Pf
.visible .entry _Z22devoxelize_grad_kerneliiiPKiPKfS2_Pf(
	.param .u32 _Z22devoxelize_grad_kerneliiiPKiPKfS2_Pf_param_0,
	.param .u32 _Z22devoxelize_grad_kerneliiiPKiPKfS2_Pf_param_1,
	.param .u32 _Z22devoxelize_grad_kerneliiiPKiPKfS2_Pf_param_2,
	.param .u64 .ptr .align 1 _Z22devoxelize_grad_kerneliiiPKiPKfS2_Pf_param_3,
	.param .u64 .ptr .align 1 _Z22devoxelize_grad_kerneliiiPKiPKfS2_Pf_param_4,
	.param .u64 .ptr .align 1 _Z22devoxelize_grad_kerneliiiPKiPKfS2_Pf_param_5,
	.param .u64 .ptr .align 1 _Z22devoxelize_grad_kerneliiiPKiPKfS2_Pf_param_6
)
{
	.reg .pred 	%p<10>;
	.reg .b32 	%r<28>;
	.reg .b32 	%f<26>;
	.reg .b64 	%rd<30>;

	ld.param.u32 	%r12, [_Z22devoxelize_grad_kerneliiiPKiPKfS2_Pf_param_0];
	ld.param.u32 	%r11, [_Z22devoxelize_grad_kerneliiiPKiPKfS2_Pf_param_2];
	ld.param.u64 	%rd4, [_Z22devoxelize_grad_kerneliiiPKiPKfS2_Pf_param_3];
	ld.param.u64 	%rd5, [_Z22devoxelize_grad_kerneliiiPKiPKfS2_Pf_param_4];
	ld.param.u64 	%rd6, [_Z22devoxelize_grad_kerneliiiPKiPKfS2_Pf_param_5];
	ld.param.u64 	%rd7, [_Z22devoxelize_grad_kerneliiiPKiPKfS2_Pf_param_6];
	cvta.to.global.u64 	%rd1, %rd7;
	mov.u32 	%r13, %ctaid.x;
	mov.u32 	%r14, %ntid.x;
	mov.u32 	%r15, %tid.x;
	mad.lo.s32 	%r16, %r13, %r14, %r15;
	div.s32 	%r1, %r16, %r11;
	mul.lo.s32 	%r17, %r1, %r11;
	sub.s32 	%r2, %r16, %r17;
	setp.ge.s32 	%p1, %r1, %r12;
	@%p1 bra 	$L__BB1_17;
	cvta.to.global.u64 	%rd8, %rd5;
	cvta.to.global.u64 	%rd9, %rd6;
	cvta.to.global.u64 	%rd10, %rd4;
	shl.b32 	%r18, %r1, 3;
	mad.lo.s32 	%r19, %r1, %r11, %r2;
	mul.wide.s32 	%rd11, %r19, 4;
	add.s64 	%rd12, %rd9, %rd11;
	ld.global.nc.f32 	%f1, [%rd12];
	mul.wide.s32 	%rd13, %r18, 4;
	add.s64 	%rd2, %rd10, %rd13;
	ld.global.nc.u32 	%r3, [%rd2];
	setp.lt.s32 	%p2, %r3, 0;
	add.s64 	%rd3, %rd8, %rd13;
	@%p2 bra 	$L__BB1_3;
	mad.lo.s32 	%r20, %r3, %r11, %r2;
	mul.wide.s32 	%rd14, %r20, 4;
	add.s64 	%rd15, %rd1, %rd14;
	ld.global.nc.f32 	%f2, [%rd3];
	mul.f32 	%f3, %f1, %f2;
	atom.global.add.f32 	%f4, [%rd15], %f3;
$L__BB1_3:
	ld.global.nc.u32 	%r4, [%rd2+4];
	setp.lt.s32 	%p3, %r4, 0;
	@%p3 bra 	$L__BB1_5;
	mad.lo.s32 	%r21, %r4, %r11, %r2;
	mul.wide.s32 	%rd16, %r21, 4;
	add.s64 	%rd17, %rd1, %rd16;
	ld.global.nc.f32 	%f5, [%rd3+4];
	mul.f32 	%f6, %f1, %f5;
	atom.global.add.f32 	%f7, [%rd17], %f6;
$L__BB1_5:
	ld.global.nc.u32 	%r5, [%rd2+8];
	setp.lt.s32 	%p4, %r5, 0;
	@%p4 bra 	$L__BB1_7;
	mad.lo.s32 	%r22, %r5, %r11, %r2;
	mul.wide.s32 	%rd18, %r22, 4;
	add.s64 	%rd19, %rd1, %rd18;
	ld.global.nc.f32 	%f8, [%rd3+8];
	mul.f32 	%f9, %f1, %f8;
	atom.global.add.f32 	%f10, [%rd19], %f9;
$L__BB1_7:
	ld.global.nc.u32 	%r6, [%rd2+12];
	setp.lt.s32 	%p5, %r6, 0;
	@%p5 bra 	$L__BB1_9;
	mad.lo.s32 	%r23, %r6, %r11, %r2;
	mul.wide.s32 	%rd20, %r23, 4;
	add.s64 	%rd21, %rd1, %rd20;
	ld.global.nc.f32 	%f11, [%rd3+12];
	mul.f32 	%f12, %f1, %f11;
	atom.global.add.f32 	%f13, [%rd21], %f12;
$L__BB1_9:
	ld.global.nc.u32 	%r7, [%rd2+16];
	setp.lt.s32 	%p6, %r7, 0;
	@%p6 bra 	$L__BB1_11;
	mad.lo.s32 	%r24, %r7, %r11, %r2;
	mul.wide.s32 	%rd22, %r24, 4;
	add.s64 	%rd23, %rd1, %rd22;
	ld.global.nc.f32 	%f14, [%rd3+16];
	mul.f32 	%f15, %f1, %f14;
	atom.global.add.f32 	%f16, [%rd23], %f15;
$L__BB1_11:
	ld.global.nc.u32 	%r8, [%rd2+20];
	setp.lt.s32 	%p7, %r8, 0;
	@%p7 bra 	$L__BB1_13;
	mad.lo.s32 	%r25, %r8, %r11, %r2;
	mul.wide.s32 	%rd24, %r25, 4;
	add.s64 	%rd25, %rd1, %rd24;
	ld.global.nc.f32 	%f17, [%rd3+20];
	mul.f32 	%f18, %f1, %f17;
	atom.global.add.f32 	%f19, [%rd25], %f18;
$L__BB1_13:
	ld.global.nc.u32 	%r9, [%rd2+24];
	setp.lt.s32 	%p8, %r9, 0;
	@%p8 bra 	$L__BB1_15;
	mad.lo.s32 	%r26, %r9, %r11, %r2;
	mul.wide.s32 	%rd26, %r26, 4;
	add.s64 	%rd27, %rd1, %rd26;
	ld.global.nc.f32 	%f20, [%rd3+24];
	mul.f32 	%f21, %f1, %f20;
	atom.global.add.f32 	%f22, [%rd27], %f21;
$L__BB1_15:
	ld.global.nc.u32 	%r10, [%rd2+28];
	setp.lt.s32 	%p9, %r10, 0;
	@%p9 bra 	$L__BB1_17;
	mad.lo.s32 	%r27, %r10, %r11, %r2;
	mul.wide.s32 	%rd28, %r27, 4;
	add.s64 	%rd29, %rd1, %rd28;
	ld.global.nc.f32 	%f23, [%rd3+28];
	mul.f32 	%f24, %f1, %f23;
	atom.global.add.f32 	%f25, [%rd29], %f24;
$L__BB1_17:
	ret;

}
	// .globl	_ZN3cub18CUB_300001_SM_10006detail11EmptyKernelIvEEvv
.visible .entry _ZN3cub18CUB_300001_SM_10006detail11EmptyKernelIvEEvv()
{


	ret;

}


// ===== COMPILED SASS (sm_100) =====

	.target	sm_100

	.elftype	@"ET_EXEC"


//--------------------- .note.nv.tkinfo           --------------------------
	.section	.note.nv.tkinfo,"",@"SHT_NOTE"
	.sectionflags	@"SHF_NOTE_NV_TKINFO"
	.tkinfo
        /*0018*/ 	.word	0x00000002
        /*0030*/ 	.string	""
        /*0030*/ 	.string	"ptxas"
        /*0030*/ 	.string	"Cuda compilation tools, release 13.0, V13.0.88"
        /*0030*/ 	.string	"Build cuda_13.0.r13.0/compiler.36424714_0"
        /*0030*/ 	.string	"-arch sm_100 -m 64 "



//--------------------- .note.nv.cuinfo           --------------------------
	.section	.note.nv.cuinfo,"",@"SHT_NOTE"
	.sectionflags	@"SHF_NOTE_NV_CUINFO"
        /*0018*/ 	.short	0x0002
        /*001a*/ 	.short	0x0064
        /*001c*/ 	.short	0x0082
	.zero		2


//--------------------- .nv.info                  --------------------------
	.section	.nv.info,"",@"SHT_CUDA_INFO"
	.align	4


	//----- nvinfo : EIATTR_REGCOUNT
	.align		4
        /*0000*/ 	.byte	0x04, 0x2f
        /*0002*/ 	.short	(.L_44 - .L_43)
	.align		4
.L_43:
        /*0004*/ 	.word	index@(_Z17devoxelize_kerneliiPKiPKfS2_Pf)
        /*0008*/ 	.word	0x00000020


	//----- nvinfo : EIATTR_FRAME_SIZE
	.align		4
.L_44:
        /*000c*/ 	.byte	0x04, 0x11
        /*000e*/ 	.short	(.L_46 - .L_45)
	.align		4
.L_45:
        /*0010*/ 	.word	index@(_Z17devoxelize_kerneliiPKiPKfS2_Pf)
        /*0014*/ 	.word	0x00000000


	//----- nvinfo : EIATTR_REGCOUNT
	.align		4
.L_46:
        /*0018*/ 	.byte	0x04, 0x2f
        /*001a*/ 	.short	(.L_48 - .L_47)
	.align		4
.L_47:
        /*001c*/ 	.word	index@(_Z22devoxelize_grad_kerneliiiPKiPKfS2_Pf)
        /*0020*/ 	.word	0x00000018


	//----- nvinfo : EIATTR_FRAME_SIZE
	.align		4
.L_48:
        /*0024*/ 	.byte	0x04, 0x11
        /*0026*/ 	.short	(.L_50 - .L_49)
	.align		4
.L_49:
        /*0028*/ 	.word	index@(_Z22devoxelize_grad_kerneliiiPKiPKfS2_Pf)
        /*002c*/ 	.word	0x00000000


	//----- nvinfo : EIATTR_REGCOUNT
	.align		4
.L_50:
        /*0030*/ 	.byte	0x04, 0x2f
        /*0032*/ 	.short	(.L_52 - .L_51)
	.align		4
.L_51:
        /*0034*/ 	.word	index@(_ZN3cub18CUB_300001_SM_10006detail11EmptyKernelIvEEvv)
        /*0038*/ 	.word	0x00000004


	//----- nvinfo : EIATTR_FRAME_SIZE
	.align		4
.L_52:
        /*003c*/ 	.byte	0x04, 0x11
        /*003e*/ 	.short	(.L_54 - .L_53)
	.align		4
.L_53:
        /*0040*/ 	.word	index@(_ZN3cub18CUB_300001_SM_10006detail11EmptyKernelIvEEvv)
        /*0044*/ 	.word	0x00000000


	//----- nvinfo : EIATTR_MIN_STACK_SIZE
	.align		4
.L_54:
        /*0048*/ 	.byte	0x04, 0x12
        /*004a*/ 	.short	(.L_56 - .L_55)
	.align		4
.L_55:
        /*004c*/ 	.word	index@(_ZN3cub18CUB_300001_SM_10006detail11EmptyKernelIvEEvv)
        /*0050*/ 	.word	0x00000000


	//----- nvinfo : EIATTR_MIN_STACK_SIZE
	.align		4
.L_56:
        /*0054*/ 	.byte	0x04, 0x12
        /*0056*/ 	.short	(.L_58 - .L_57)
	.align		4
.L_57:
        /*0058*/ 	.word	index@(_Z22devoxelize_grad_kerneliiiPKiPKfS2_Pf)
        /*005c*/ 	.word	0x00000000


	//----- nvinfo : EIATTR_MIN_STACK_SIZE
	.align		4
.L_58:
        /*0060*/ 	.byte	0x04, 0x12
        /*0062*/ 	.short	(.L_60 - .L_59)
	.align		4
.L_59:
        /*0064*/ 	.word	index@(_Z17devoxelize_kerneliiPKiPKfS2_Pf)
        /*0068*/ 	.word	0x00000000
.L_60:


//--------------------- .nv.compat                --------------------------
	.section	.nv.compat,"",@"SHT_CUDA_COMPAT_INFO"
	.align	4
        /*0000*/ 	.byte	0x02, 0x09, 0x00, 0x00, 0x02, 0x02, 0x01, 0x00, 0x02, 0x05, 0x05, 0x00, 0x03, 0x07, 0x01, 0x01
        /*0010*/ 	.byte	0x02, 0x03, 0x00, 0x00, 0x02, 0x06, 0x01, 0x00, 0x04, 0x0b, 0x08, 0x00, 0x09, 0x00, 0x00, 0x00
        /*0020*/ 	.byte	0x00, 0x00, 0x00, 0x00


//--------------------- .nv.info._ZN3cub18CUB_300001_SM_10006detail11EmptyKernelIvEEvv --------------------------
	.section	.nv.info._ZN3cub18CUB_300001_SM_10006detail11EmptyKernelIvEEvv,"",@"SHT_CUDA_INFO"
	.sectionflags	@""
	.align	4


	//----- nvinfo : EIATTR_CUDA_API_VERSION
	.align		4
        /*0000*/ 	.byte	0x04, 0x37
        /*0002*/ 	.short	(.L_62 - .L_61)
.L_61:
        /*0004*/ 	.word	0x00000082


	//----- nvinfo : EIATTR_SPARSE_MMA_MASK
	.align		4
.L_62:
        /*0008*/ 	.byte	0x03, 0x50
        /*000a*/ 	.short	0x0000


	//----- nvinfo : EIATTR_MAXREG_COUNT
	.align		4
        /*000c*/ 	.byte	0x03, 0x1b
        /*000e*/ 	.short	0x00ff


	//----- nvinfo : EIATTR_MERCURY_ISA_VERSION
	.align		4
        /*0010*/ 	.byte	0x03, 0x5f
        /*0012*/ 	.short	0x0101


	//----- nvinfo : EIATTR_VRC_CTA_INIT_COUNT
	.align		4
        /*0014*/ 	.byte	0x02, 0x4a
	.zero		1
	.zero		1


	//----- nvinfo : EIATTR_EXIT_INSTR_OFFSETS
	.align		4
        /*0018*/ 	.byte	0x04, 0x1c
        /*001a*/ 	.short	(.L_64 - .L_63)


	//   ....[0]....
.L_63:
        /*001c*/ 	.word	0x00000010


	//----- nvinfo : EIATTR_SW_WAR
	.align		4
.L_64:
        /*0020*/ 	.byte	0x04, 0x36
        /*0022*/ 	.short	(.L_66 - .L_65)
.L_65:
        /*0024*/ 	.word	0x00000008
.L_66:


//--------------------- .nv.info._Z22devoxelize_grad_kerneliiiPKiPKfS2_Pf --------------------------
	.section	.nv.info._Z22devoxelize_grad_kerneliiiPKiPKfS2_Pf,"",@"SHT_CUDA_INFO"
	.sectionflags	@""
	.align	4


	//----- nvinfo : EIATTR_CUDA_API_VERSION
	.align		4
        /*0000*/ 	.byte	0x04, 0x37
        /*0002*/ 	.short	(.L_68 - .L_67)
.L_67:
        /*0004*/ 	.word	0x00000082


	//----- nvinfo : EIATTR_KPARAM_INFO
	.align		4
.L_68:
        /*0008*/ 	.byte	0x04, 0x17
        /*000a*/ 	.short	(.L_70 - .L_69)
.L_69:
        /*000c*/ 	.word	0x00000000
        /*0010*/ 	.short	0x0006
        /*0012*/ 	.short	0x0028
        /*0014*/ 	.byte	0x00, 0xf5, 0x21, 0x00


	//----- nvinfo : EIATTR_KPARAM_INFO
	.align		4
.L_70:
        /*0018*/ 	.byte	0x04, 0x17
        /*001a*/ 	.short	(.L_72 - .L_71)
.L_71:
        /*001c*/ 	.word	0x00000000
        /*0020*/ 	.short	0x0005
        /*0022*/ 	.short	0x0020
        /*0024*/ 	.byte	0x00, 0xf5, 0x21, 0x00


	//----- nvinfo : EIATTR_KPARAM_INFO
	.align		4
.L_72:
        /*0028*/ 	.byte	0x04, 0x17
        /*002a*/ 	.short	(.L_74 - .L_73)
.L_73:
        /*002c*/ 	.word	0x00000000
        /*0030*/ 	.short	0x0004
        /*0032*/ 	.short	0x0018
        /*0034*/ 	.byte	0x00, 0xf5, 0x21, 0x00


	//----- nvinfo : EIATTR_KPARAM_INFO
	.align		4
.L_74:
        /*0038*/ 	.byte	0x04, 0x17
        /*003a*/ 	.short	(.L_76 - .L_75)
.L_75:
        /*003c*/ 	.word	0x00000000
        /*0040*/ 	.short	0x0003
        /*0042*/ 	.short	0x0010
        /*0044*/ 	.byte	0x00, 0xf5, 0x21, 0x00


	//----- nvinfo : EIATTR_KPARAM_INFO
	.align		4
.L_76:
        /*0048*/ 	.byte	0x04, 0x17
        /*004a*/ 	.short	(.L_78 - .L_77)
.L_77:
        /*004c*/ 	.word	0x00000000
        /*0050*/ 	.short	0x0002
        /*0052*/ 	.short	0x0008
        /*0054*/ 	.byte	0x00, 0xf0, 0x11, 0x00


	//----- nvinfo : EIATTR_KPARAM_INFO
	.align		4
.L_78:
        /*0058*/ 	.byte	0x04, 0x17
        /*005a*/ 	.short	(.L_80 - .L_79)
.L_79:
        /*005c*/ 	.word	0x00000000
        /*0060*/ 	.short	0x0001
        /*0062*/ 	.short	0x0004
        /*0064*/ 	.byte	0x00, 0xf0, 0x11, 0x00


	//----- nvinfo : EIATTR_KPARAM_INFO
	.align		4
.L_80:
        /*0068*/ 	.byte	0x04, 0x17
        /*006a*/ 	.short	(.L_82 - .L_81)
.L_81:
        /*006c*/ 	.word	0x00000000
        /*0070*/ 	.short	0x0000
        /*0072*/ 	.short	0x0000
        /*0074*/ 	.byte	0x00, 0xf0, 0x11, 0x00


	//----- nvinfo : EIATTR_SPARSE_MMA_MASK
	.align		4
.L_82:
        /*0078*/ 	.byte	0x03, 0x50
        /*007a*/ 	.short	0x0000


	//----- nvinfo : EIATTR_MAXREG_COUNT
	.align		4
        /*007c*/ 	.byte	0x03, 0x1b
        /*007e*/ 	.short	0x00ff


	//----- nvinfo : EIATTR_MERCURY_ISA_VERSION
	.align		4
        /*0080*/ 	.byte	0x03, 0x5f
        /*0082*/ 	.short	0x0101


	//----- nvinfo : EIATTR_VRC_CTA_INIT_COUNT
	.align		4
        /*0084*/ 	.byte	0x02, 0x4a
	.zero		1
	.zero		1


	//----- nvinfo : EIATTR_EXIT_INSTR_OFFSETS
	.align		4
        /*0088*/ 	.byte	0x04, 0x1c
        /*008a*/ 	.short	(.L_84 - .L_83)


	//   ....[0]....
.L_83:
        /*008c*/ 	.word	0x00000200


	//   ....[1]....
        /*0090*/ 	.word	0x000007e0


	//   ....[2]....
        /*0094*/ 	.word	0x00000850


	//----- nvinfo : EIATTR_CRS_STACK_SIZE
	.align		4
.L_84:
        /*0098*/ 	.byte	0x04, 0x1e
        /*009a*/ 	.short	(.L_86 - .L_85)
.L_85:
        /*009c*/ 	.word	0x00000000


	//----- nvinfo : EIATTR_CBANK_PARAM_SIZE
	.align		4
.L_86:
        /*00a0*/ 	.byte	0x03, 0x19
        /*00a2*/ 	.short	0x0030


	//----- nvinfo : EIATTR_PARAM_CBANK
	.align		4
        /*00a4*/ 	.byte	0x04, 0x0a
        /*00a6*/ 	.short	(.L_88 - .L_87)
	.align		4
.L_87:
        /*00a8*/ 	.word	index@(.nv.constant0._Z22devoxelize_grad_kerneliiiPKiPKfS2_Pf)
        /*00ac*/ 	.short	0x0380
        /*00ae*/ 	.short	0x0030


	//----- nvinfo : EIATTR_SW_WAR
	.align		4
.L_88:
        /*00b0*/ 	.byte	0x04, 0x36
        /*00b2*/ 	.short	(.L_90 - .L_89)
.L_89:
        /*00b4*/ 	.word	0x00000008
.L_90:


//--------------------- .nv.info._Z17devoxelize_kerneliiPKiPKfS2_Pf --------------------------
	.section	.nv.info._Z17devoxelize_kerneliiPKiPKfS2_Pf,"",@"SHT_CUDA_INFO"
	.sectionflags	@""
	.align	4


	//----- nvinfo : EIATTR_CUDA_API_VERSION
	.align		4
        /*0000*/ 	.byte	0x04, 0x37
        /*0002*/ 	.short	(.L_92 - .L_91)
.L_91:
        /*0004*/ 	.word	0x00000082


	//----- nvinfo : EIATTR_KPARAM_INFO
	.align		4
.L_92:
        /*0008*/ 	.byte	0x04, 0x17
        /*000a*/ 	.short	(.L_94 - .L_93)
.L_93:
        /*000c*/ 	.word	0x00000000
        /*0010*/ 	.short	0x0005
        /*0012*/ 	.short	0x0020
        /*0014*/ 	.byte	0x00, 0xf5, 0x21, 0x00


	//----- nvinfo : EIATTR_KPARAM_INFO
	.align		4
.L_94:
        /*0018*/ 	.byte	0x04, 0x17
        /*001a*/ 	.short	(.L_96 - .L_95)
.L_95:
        /*001c*/ 	.word	0x00000000
        /*0020*/ 	.short	0x0004
        /*0022*/ 	.short	0x0018
        /*0024*/ 	.byte	0x00, 0xf5, 0x21, 0x00


	//----- nvinfo : EIATTR_KPARAM_INFO
	.align		4
.L_96:
        /*0028*/ 	.byte	0x04, 0x17
        /*002a*/ 	.short	(.L_98 - .L_97)
.L_97:
        /*002c*/ 	.word	0x00000000
        /*0030*/ 	.short	0x0003
        /*0032*/ 	.short	0x0010
        /*0034*/ 	.byte	0x00, 0xf5, 0x21, 0x00


	//----- nvinfo : EIATTR_KPARAM_INFO
	.align		4
.L_98:
        /*0038*/ 	.byte	0x04, 0x17
        /*003a*/ 	.short	(.L_100 - .L_99)
.L_99:
        /*003c*/ 	.word	0x00000000
        /*0040*/ 	.short	0x0002
        /*0042*/ 	.short	0x0008
        /*0044*/ 	.byte	0x00, 0xf5, 0x21, 0x00


	//----- nvinfo : EIATTR_KPARAM_INFO
	.align		4
.L_100:
        /*0048*/ 	.byte	0x04, 0x17
        /*004a*/ 	.short	(.L_102 - .L_101)
.L_101:
        /*004c*/ 	.word	0x00000000
        /*0050*/ 	.short	0x0001
        /*0052*/ 	.short	0x0004
        /*0054*/ 	.byte	0x00, 0xf0, 0x11, 0x00


	//----- nvinfo : EIATTR_KPARAM_INFO
	.align		4
.L_102:
        /*0058*/ 	.byte	0x04, 0x17
        /*005a*/ 	.short	(.L_104 - .L_103)
.L_103:
        /*005c*/ 	.word	0x00000000
        /*0060*/ 	.short	0x0000
        /*0062*/ 	.short	0x0000
        /*0064*/ 	.byte	0x00, 0xf0, 0x11, 0x00


	//----- nvinfo : EIATTR_SPARSE_MMA_MASK
	.align		4
.L_104:
        /*0068*/ 	.byte	0x03, 0x50
        /*006a*/ 	.short	0x0000


	//----- nvinfo : EIATTR_MAXREG_COUNT
	.align		4
        /*006c*/ 	.byte	0x03, 0x1b
        /*006e*/ 	.short	0x00ff


	//----- nvinfo : EIATTR_MERCURY_ISA_VERSION
	.align		4
        /*0070*/ 	.byte	0x03, 0x5f
        /*0072*/ 	.short	0x0101


	//----- nvinfo : EIATTR_VRC_CTA_INIT_COUNT
	.align		4
        /*0074*/ 	.byte	0x02, 0x4a
	.zero		1
	.zero		1


	//----- nvinfo : EIATTR_EXIT_INSTR_OFFSETS
	.align		4
        /*0078*/ 	.byte	0x04, 0x1c
        /*007a*/ 	.short	(.L_106 - .L_105)


	//   ....[0]....
.L_105:
        /*007c*/ 	.word	0x00000200


	//   ....[1]....
        /*0080*/ 	.word	0x00000920


	//----- nvinfo : EIATTR_CBANK_PARAM_SIZE
	.align		4
.L_106:
        /*0084*/ 	.byte	0x03, 0x19
        /*0086*/ 	.short	0x0028


	//----- nvinfo : EIATTR_PARAM_CBANK
	.align		4
        /*0088*/ 	.byte	0x04, 0x0a
        /*008a*/ 	.short	(.L_108 - .L_107)
	.align		4
.L_107:
        /*008c*/ 	.word	index@(.nv.constant0._Z17devoxelize_kerneliiPKiPKfS2_Pf)
        /*0090*/ 	.short	0x0380
        /*0092*/ 	.short	0x0028


	//----- nvinfo : EIATTR_SW_WAR
	.align		4
.L_108:
        /*0094*/ 	.byte	0x04, 0x36
        /*0096*/ 	.short	(.L_110 - .L_109)
.L_109:
        /*0098*/ 	.word	0x00000008
.L_110:


//--------------------- .nv.callgraph             --------------------------
	.section	.nv.callgraph,"",@"SHT_CUDA_CALLGRAPH"
	.align	4
	.sectionentsize	8
	.align		4
        /*0000*/ 	.word	0x00000000
	.align		4
        /*0004*/ 	.word	0xffffffff
	.align		4
        /*0008*/ 	.word	0x00000000
	.align		4
        /*000c*/ 	.word	0xfffffffe
	.align		4
        /*0010*/ 	.word	0x00000000
	.align		4
        /*0014*/ 	.word	0xfffffffd
	.align		4
        /*0018*/ 	.word	0x00000000
	.align		4
        /*001c*/ 	.word	0xfffffffc


//--------------------- .nv.constant4             --------------------------
	.section	.nv.constant4,"a",@progbits
	.align	8
	.align		8
.nv.constant4:
        /*0000*/ 	.dword	_ZN34_INTERNAL_8b183498_4_k_cu_e1907df14cuda3std3__45__cpo5beginE
	.align		8
        /*0008*/ 	.dword	_ZN34_INTERNAL_8b183498_4_k_cu_e1907df14cuda3std3__45__cpo3endE
	.align		8
        /*0010*/ 	.dword	_ZN34_INTERNAL_8b183498_4_k_cu_e1907df14cuda3std3__45__cpo6cbeginE
	.align		8
        /*0018*/ 	.dword	_ZN34_INTERNAL_8b183498_4_k_cu_e1907df14cuda3std3__45__cpo4cendE
	.align		8
        /*0020*/ 	.dword	_ZN34_INTERNAL_8b183498_4_k_cu_e1907df14cuda3std3__45__cpo6rbeginE
	.align		8
        /*0028*/ 	.dword	_ZN34_INTERNAL_8b183498_4_k_cu_e1907df14cuda3std3__45__cpo4rendE
	.align		8
        /*0030*/ 	.dword	_ZN34_INTERNAL_8b183498_4_k_cu_e1907df14cuda3std3__45__cpo7crbeginE
	.align		8
        /*0038*/ 	.dword	_ZN34_INTERNAL_8b183498_4_k_cu_e1907df14cuda3std3__45__cpo5crendE
	.align		8
        /*0040*/ 	.dword	_ZN34_INTERNAL_8b183498_4_k_cu_e1907df14cuda3std3__436_GLOBAL__N__8b183498_4_k_cu_e1907df16ignoreE
	.align		8
        /*0048*/ 	.dword	_ZN34_INTERNAL_8b183498_4_k_cu_e1907df14cuda3std3__419piecewise_constructE
	.align		8
        /*0050*/ 	.dword	_ZN34_INTERNAL_8b183498_4_k_cu_e1907df14cuda3std3__48in_placeE
	.align		8
        /*0058*/ 	.dword	_ZN34_INTERNAL_8b183498_4_k_cu_e1907df14cuda3std3__420unreachable_sentinelE
	.align		8
        /*0060*/ 	.dword	_ZN34_INTERNAL_8b183498_4_k_cu_e1907df14cuda3std3__47nulloptE
	.align		8
        /*0068*/ 	.dword	_ZN34_INTERNAL_8b183498_4_k_cu_e1907df14cuda3std3__48unexpectE
	.align		8
        /*0070*/ 	.dword	_ZN34_INTERNAL_8b183498_4_k_cu_e1907df14cuda3std6ranges3__45__cpo4swapE
	.align		8
        /*0078*/ 	.dword	_ZN34_INTERNAL_8b183498_4_k_cu_e1907df14cuda3std6ranges3__45__cpo9iter_moveE
	.align		8
        /*0080*/ 	.dword	_ZN34_INTERNAL_8b183498_4_k_cu_e1907df14cuda3std6ranges3__45__cpo5beginE
	.align		8
        /*0088*/ 	.dword	_ZN34_INTERNAL_8b183498_4_k_cu_e1907df14cuda3std6ranges3__45__cpo3endE
	.align		8
        /*0090*/ 	.dword	_ZN34_INTERNAL_8b183498_4_k_cu_e1907df14cuda3std6ranges3__45__cpo6cbeginE
	.align		8
        /*0098*/ 	.dword	_ZN34_INTERNAL_8b183498_4_k_cu_e1907df14cuda3std6ranges3__45__cpo4cendE
	.align		8
        /*00a0*/ 	.dword	_ZN34_INTERNAL_8b183498_4_k_cu_e1907df14cuda3std6ranges3__45__cpo7advanceE
	.align		8
        /*00a8*/ 	.dword	_ZN34_INTERNAL_8b183498_4_k_cu_e1907df14cuda3std6ranges3__45__cpo9iter_swapE
	.align		8
        /*00b0*/ 	.dword	_ZN34_INTERNAL_8b183498_4_k_cu_e1907df14cuda3std6ranges3__45__cpo4nextE
	.align		8
        /*00b8*/ 	.dword	_ZN34_INTERNAL_8b183498_4_k_cu_e1907df14cuda3std6ranges3__45__cpo4prevE
	.align		8
        /*00c0*/ 	.dword	_ZN34_INTERNAL_8b183498_4_k_cu_e1907df14cuda3std6ranges3__45__cpo4dataE
	.align		8
        /*00c8*/ 	.dword	_ZN34_INTERNAL_8b183498_4_k_cu_e1907df14cuda3std6ranges3__45__cpo5cdataE
	.align		8
        /*00d0*/ 	.dword	_ZN34_INTERNAL_8b183498_4_k_cu_e1907df14cuda3std6ranges3__45__cpo4sizeE
	.align		8
        /*00d8*/ 	.dword	_ZN34_INTERNAL_8b183498_4_k_cu_e1907df14cuda3std6ranges3__45__cpo5ssizeE
	.align		8
        /*00e0*/ 	.dword	_ZN34_INTERNAL_8b183498_4_k_cu_e1907df14cuda3std6ranges3__45__cpo8distanceE
	.align		8
        /*00e8*/ 	.dword	_ZN34_INTERNAL_8b183498_4_k_cu_e1907df16thrust24THRUST_300001_SM_1000_NS8cuda_cub3parE
	.align		8
        /*00f0*/ 	.dword	_ZN34_INTERNAL_8b183498_4_k_cu_e1907df16thrust24THRUST_300001_SM_1000_NS8cuda_cub10par_nosyncE
	.align		8
        /*00f8*/ 	.dword	_ZN34_INTERNAL_8b183498_4_k_cu_e1907df16thrust24THRUST_300001_SM_1000_NS6system6detail10sequential3seqE
	.align		8
        /*0100*/ 	.dword	_ZN34_INTERNAL_8b183498_4_k_cu_e1907df16thrust24THRUST_300001_SM_1000_NS12placeholders2_1E
	.align		8
        /*0108*/ 	.dword	_ZN34_INTERNAL_8b183498_4_k_cu_e1907df16thrust24THRUST_300001_SM_1000_NS12placeholders2_2E
	.align		8
        /*0110*/ 	.dword	_ZN34_INTERNAL_8b183498_4_k_cu_e1907df16thrust24THRUST_300001_SM_1000_NS12placeholders2_3E
	.align		8
        /*0118*/ 	.dword	_ZN34_INTERNAL_8b183498_4_k_cu_e1907df16thrust24THRUST_300001_SM_1000_NS12placeholders2_4E
	.align		8
        /*0120*/ 	.dword	_ZN34_INTERNAL_8b183498_4_k_cu_e1907df16thrust24THRUST_300001_SM_1000_NS12placeholders2_5E
	.align		8
        /*0128*/ 	.dword	_ZN34_INTERNAL_8b183498_4_k_cu_e1907df16thrust24THRUST_300001_SM_1000_NS12placeholders2_6E
	.align		8
        /*0130*/ 	.dword	_ZN34_INTERNAL_8b183498_4_k_cu_e1907df16thrust24THRUST_300001_SM_1000_NS12placeholders2_7E
	.align		8
        /*0138*/ 	.dword	_ZN34_INTERNAL_8b183498_4_k_cu_e1907df16thrust24THRUST_300001_SM_1000_NS12placeholders2_8E
	.align		8
        /*0140*/ 	.dword	_ZN34_INTERNAL_8b183498_4_k_cu_e1907df16thrust24THRUST_300001_SM_1000_NS12placeholders2_9E
	.align		8
        /*0148*/ 	.dword	_ZN34_INTERNAL_8b183498_4_k_cu_e1907df16thrust24THRUST_300001_SM_1000_NS12placeholders3_10E
	.align		8
        /*0150*/ 	.dword	_ZN34_INTERNAL_8b183498_4_k_cu_e1907df16thrust24THRUST_300001_SM_1000_NS3seqE


//--------------------- .text._ZN3cub18CUB_300001_SM_10006detail11EmptyKernelIvEEvv --------------------------
	.section	.text._ZN3cub18CUB_300001_SM_10006detail11EmptyKernelIvEEvv,"ax",@progbits
	.align	128
        .global         _ZN3cub18CUB_300001_SM_10006detail11EmptyKernelIvEEvv
        .type           _ZN3cub18CUB_300001_SM_10006detail11EmptyKernelIvEEvv,@function
        .size           _ZN3cub18CUB_300001_SM_10006detail11EmptyKernelIvEEvv,(.L_x_17 - _ZN3cub18CUB_300001_SM_10006detail11EmptyKernelIvEEvv)
        .other          _ZN3cub18CUB_300001_SM_10006detail11EmptyKernelIvEEvv,@"STO_CUDA_ENTRY STV_DEFAULT"
_ZN3cub18CUB_300001_SM_10006detail11EmptyKernelIvEEvv:
.text._ZN3cub18CUB_300001_SM_10006detail11EmptyKernelIvEEvv:
[----:B------:R-:W-:Y:S01]  /*0000*/  LDC R1, c[0x0][0x37c] ;  /* 0x0000df00ff017b82 */ /* 0x000fe20000000800 */
[----:B------:R-:W-:Y:S05]  /*0010*/  EXIT ;  /* 0x000000000000794d */ /* 0x000fea0003800000 */
.L_x_0:
[----:B------:R-:W-:-:S00]  /*0020*/  BRA `(.L_x_0) ;  /* 0xfffffffc00fc7947 */ /* 0x000fc0000383ffff */
[----:B------:R-:W-:-:S00]  /*0030*/  NOP ;  /* 0x0000000000007918 */ /* 0x000fc00000000000 */
        /* <DEDUP_REMOVED lines=12> */
.L_x_17:


//--------------------- .text._Z22devoxelize_grad_kerneliiiPKiPKfS2_Pf --------------------------
	.section	.text._Z22devoxelize_grad_kerneliiiPKiPKfS2_Pf,"ax",@progbits
	.align	128
        .global         _Z22devoxelize_grad_kerneliiiPKiPKfS2_Pf
        .type           _Z22devoxelize_grad_kerneliiiPKiPKfS2_Pf,@function
        .size           _Z22devoxelize_grad_kerneliiiPKiPKfS2_Pf,(.L_x_18 - _Z22devoxelize_grad_kerneliiiPKiPKfS2_Pf)
        .other          _Z22devoxelize_grad_kerneliiiPKiPKfS2_Pf,@"STO_CUDA_ENTRY STV_DEFAULT"
_Z22devoxelize_grad_kerneliiiPKiPKfS2_Pf:
.text._Z22devoxelize_grad_kerneliiiPKiPKfS2_Pf:
[----:B------:R-:W-:Y:S08]  /*0000*/  LDC R1, c[0x0][0x37c] ;  /* 0x0000df00ff017b82 */ /* 0x000ff00000000800 */
[----:B------:R-:W0:Y:S01]  /*0010*/  LDC R0, c[0x0][0x388] ;  /* 0x0000e200ff007b82 */ /* 0x000e220000000800 */
[----:B------:R-:W1:Y:S07]  /*0020*/  S2R R6, SR_TID.X ;  /* 0x0000000000067919 */ /* 0x000e6e0000002100 */
[----:B------:R-:W1:Y:S08]  /*0030*/  S2UR UR4, SR_CTAID.X ;  /* 0x00000000000479c3 */ /* 0x000e700000002500 */
[----:B------:R-:W1:Y:S01]  /*0040*/  LDC R13, c[0x0][0x360] ;  /* 0x0000d800ff0d7b82 */ /* 0x000e620000000800 */
[----:B0-----:R-:W-:-:S04]  /*0050*/  IABS R5, R0 ;  /* 0x0000000000057213 */ /* 0x001fc80000000000 */
[----:B------:R-:W0:Y:S01]  /*0060*/  I2F.RP R4, R5 ;  /* 0x0000000500047306 */ /* 0x000e220000209400 */
[----:B-1----:R-:W-:Y:S01]  /*0070*/  IMAD R13, R13, UR4, R6 ;  /* 0x000000040d0d7c24 */ /* 0x002fe2000f8e0206 */
[----:B------:R-:W1:Y:S06]  /*0080*/  LDCU UR4, c[0x0][0x380] ;  /* 0x00007000ff0477ac */ /* 0x000e6c0008000800 */
[----:B0-----:R-:W0:Y:S02]  /*0090*/  MUFU.RCP R4, R4 ;  /* 0x0000000400047308 */ /* 0x001e240000001000 */
[----:B0-----:R-:W-:-:S02]  /*00a0*/  IADD3 R2, PT, PT, R4, 0xffffffe, RZ ;  /* 0x0ffffffe04027810 */ /* 0x001fc40007ffe0ff */
[----:B------:R-:W-:-:S04]  /*00b0*/  IABS R4, R13 ;  /* 0x0000000d00047213 */ /* 0x000fc80000000000 */
[----:B------:R0:W2:Y:S02]  /*00c0*/  F2I.FTZ.U32.TRUNC.NTZ R3, R2 ;  /* 0x0000000200037305 */ /* 0x0000a4000021f000 */
[----:B0-----:R-:W-:Y:S01]  /*00d0*/  HFMA2 R2, -RZ, RZ, 0, 0 ;  /* 0x00000000ff027431 */ /* 0x001fe200000001ff */
[----:B--2---:R-:W-:-:S05]  /*00e0*/  IADD3 R8, PT, PT, RZ, -R3, RZ ;  /* 0x80000003ff087210 */ /* 0x004fca0007ffe0ff */
[----:B------:R-:W-:-:S04]  /*00f0*/  IMAD R7, R8, R5, RZ ;  /* 0x0000000508077224 */ /* 0x000fc800078e02ff */
[----:B------:R-:W-:-:S06]  /*0100*/  IMAD.HI.U32 R3, R3, R7, R2 ;  /* 0x0000000703037227 */ /* 0x000fcc00078e0002 */
[----:B------:R-:W-:-:S05]  /*0110*/  IMAD.HI.U32 R3, R3, R4, RZ ;  /* 0x0000000403037227 */ /* 0x000fca00078e00ff */
[----:B------:R-:W-:-:S05]  /*0120*/  IADD3 R6, PT, PT, -R3, RZ, RZ ;  /* 0x000000ff03067210 */ /* 0x000fca0007ffe1ff */
[----:B------:R-:W-:-:S05]  /*0130*/  IMAD R2, R5, R6, R4 ;  /* 0x0000000605027224 */ /* 0x000fca00078e0204 */
[----:B------:R-:W-:-:S13]  /*0140*/  ISETP.GT.U32.AND P1, PT, R5, R2, PT ;  /* 0x000000020500720c */ /* 0x000fda0003f24070 */
[-C--:B------:R-:W-:Y:S02]  /*0150*/  @!P1 IADD3 R2, PT, PT, R2, -R5.reuse, RZ ;  /* 0x8000000502029210 */ /* 0x080fe40007ffe0ff */
[----:B------:R-:W-:Y:S02]  /*0160*/  @!P1 IADD3 R3, PT, PT, R3, 0x1, RZ ;  /* 0x0000000103039810 */ /* 0x000fe40007ffe0ff */
[----:B------:R-:W-:Y:S02]  /*0170*/  ISETP.GE.U32.AND P0, PT, R2, R5, PT ;  /* 0x000000050200720c */ /* 0x000fe40003f06070 */
[----:B------:R-:W-:Y:S02]  /*0180*/  LOP3.LUT R2, R13, R0, RZ, 0x3c, !PT ;  /* 0x000000000d027212 */ /* 0x000fe400078e3cff */
[----:B------:R-:W-:Y:S02]  /*0190*/  ISETP.NE.AND P1, PT, R0, RZ, PT ;  /* 0x000000ff0000720c */ /* 0x000fe40003f25270 */
[----:B------:R-:W-:-:S07]  /*01a0*/  ISETP.GE.AND P2, PT, R2, RZ, PT ;  /* 0x000000ff0200720c */ /* 0x000fce0003f46270 */
[----:B------:R-:W-:-:S04]  /*01b0*/  @P0 IADD3 R3, PT, PT, R3, 0x1, RZ ;  /* 0x0000000103030810 */ /* 0x000fc80007ffe0ff */
[----:B------:R-:W-:-:S04]  /*01c0*/  MOV R21, R3 ;  /* 0x0000000300157202 */ /* 0x000fc80000000f00 */
[----:B------:R-:W-:Y:S02]  /*01d0*/  @!P2 IADD3 R21, PT, PT, -R21, RZ, RZ ;  /* 0x000000ff1515a210 */ /* 0x000fe40007ffe1ff */
[----:B------:R-:W-:-:S04]  /*01e0*/  @!P1 LOP3.LUT R21, RZ, R0, RZ, 0x33, !PT ;  /* 0x00000000ff159212 */ /* 0x000fc800078e33ff */
[----:B-1----:R-:W-:-:S13]  /*01f0*/  ISETP.GE.AND P0, PT, R21, UR4, PT ;  /* 0x0000000415007c0c */ /* 0x002fda000bf06270 */
[----:B------:R-:W-:Y:S05]  /*0200*/  @P0 EXIT ;  /* 0x000000000000094d */ /* 0x000fea0003800000 */
[----:B------:R-:W0:Y:S01]  /*0210*/  LDC.64 R2, c[0x0][0x390] ;  /* 0x0000e400ff027b82 */ /* 0x000e220000000a00 */
[----:B------:R-:W1:Y:S01]  /*0220*/  LDCU.64 UR4, c[0x0][0x358] ;  /* 0x00006b00ff0477ac */ /* 0x000e620008000a00 */
[----:B------:R-:W-:-:S06]  /*0230*/  SHF.L.U32 R19, R21, 0x3, RZ ;  /* 0x0000000315137819 */ /* 0x000fcc00000006ff */
[----:B------:R-:W2:Y:S01]  /*0240*/  LDC.64 R14, c[0x0][0x3a0] ;  /* 0x0000e800ff0e7b82 */ /* 0x000ea20000000a00 */
[----:B------:R-:W-:Y:S01]  /*0250*/  IADD3 R4, PT, PT, -R21, RZ, RZ ;  /* 0x000000ff15047210 */ /* 0x000fe20007ffe1ff */
[----:B0-----:R-:W-:-:S06]  /*0260*/  IMAD.WIDE R16, R19, 0x4, R2 ;  /* 0x0000000413107825 */ /* 0x001fcc00078e0202 */
[----:B------:R-:W0:Y:S01]  /*0270*/  LDC.64 R2, c[0x0][0x398] ;  /* 0x0000e600ff027b82 */ /* 0x000e220000000a00 */
[----:B-1----:R-:W3:Y:S01]  /*0280*/  LDG.E.CONSTANT R12, desc[UR4][R16.64] ;  /* 0x00000004100c7981 */ /* 0x002ee2000c1e9900 */
[----:B------:R-:W-:-:S03]  /*0290*/  IMAD R13, R0, R4, R13 ;  /* 0x00000004000d7224 */ /* 0x000fc600078e020d */
[----:B------:R-:W4:Y:S01]  /*02a0*/  LDG.E.CONSTANT R10, desc[UR4][R16.64+0x4] ;  /* 0x00000404100a7981 */ /* 0x000f22000c1e9900 */
[----:B------:R-:W-:-:S03]  /*02b0*/  IMAD R21, R21, R0, R13 ;  /* 0x0000000015157224 */ /* 0x000fc600078e020d */
[----:B------:R-:W4:Y:S01]  /*02c0*/  LDG.E.CONSTANT R8, desc[UR4][R16.64+0x8] ;  /* 0x0000080410087981 */ /* 0x000f22000c1e9900 */
[----:B--2---:R-:W-:-:S03]  /*02d0*/  IMAD.WIDE R14, R21, 0x4, R14 ;  /* 0x00000004150e7825 */ /* 0x004fc600078e020e */
[----:B------:R-:W2:Y:S04]  /*02e0*/  LDG.E.CONSTANT R6, desc[UR4][R16.64+0xc] ;  /* 0x00000c0410067981 */ /* 0x000ea8000c1e9900 */
[----:B------:R-:W2:Y:S04]  /*02f0*/  LDG.E.CONSTANT R5, desc[UR4][R16.64+0x10] ;  /* 0x0000100410057981 */ /* 0x000ea8000c1e9900 */
[----:B------:R-:W2:Y:S04]  /*0300*/  LDG.E.CONSTANT R7, desc[UR4][R16.64+0x14] ;  /* 0x0000140410077981 */ /* 0x000ea8000c1e9900 */
[----:B------:R-:W2:Y:S04]  /*0310*/  LDG.E.CONSTANT R9, desc[UR4][R16.64+0x18] ;  /* 0x0000180410097981 */ /* 0x000ea8000c1e9900 */
[----:B------:R1:W2:Y:S04]  /*0320*/  LDG.E.CONSTANT R11, desc[UR4][R16.64+0x1c] ;  /* 0x00001c04100b7981 */ /* 0x0002a8000c1e9900 */
[----:B------:R0:W5:Y:S01]  /*0330*/  LDG.E.CONSTANT R4, desc[UR4][R14.64] ;  /* 0x000000040e047981 */ /* 0x000162000c1e9900 */
[----:B------:R-:W-:Y:S01]  /*0340*/  BSSY.RECONVERGENT B0, `(.L_x_1) ;  /* 0x0000012000007945 */ /* 0x000fe20003800200 */
[----:B0-----:R-:W-:Y:S01]  /*0350*/  IMAD.WIDE R2, R19, 0x4, R2 ;  /* 0x0000000413027825 */ /* 0x001fe200078e0202 */
[----:B---3--:R-:W-:-:S02]  /*0360*/  ISETP.GE.AND P6, PT, R12, RZ, PT ;  /* 0x000000ff0c00720c */ /* 0x008fc40003fc6270 */
[----:B----4-:R-:W-:-:S04]  /*0370*/  ISETP.GE.AND P2, PT, R10, RZ, PT ;  /* 0x000000ff0a00720c */ /* 0x010fc80003f46270 */
[----:B-1----:R-:W-:Y:S02]  /*0380*/  P2R R16, PR, RZ, 0x4 ;  /* 0x00000004ff107803 */ /* 0x002fe40000000000 */
[----:B------:R-:W-:Y:S02]  /*0390*/  ISETP.GE.AND P0, PT, R8, RZ, PT ;  /* 0x000000ff0800720c */ /* 0x000fe40003f06270 */
[----:B--2---:R-:W-:Y:S02]  /*03a0*/  ISETP.GE.AND P1, PT, R6, RZ, PT ;  /* 0x000000ff0600720c */ /* 0x004fe40003f26270 */
[----:B------:R-:W-:Y:S02]  /*03b0*/  ISETP.GE.AND P2, PT, R5, RZ, PT ;  /* 0x000000ff0500720c */ /* 0x000fe40003f46270 */
[----:B------:R-:W-:Y:S02]  /*03c0*/  ISETP.GE.AND P3, PT, R7, RZ, PT ;  /* 0x000000ff0700720c */ /* 0x000fe40003f66270 */
[----:B------:R-:W-:-:S02]  /*03d0*/  ISETP.GE.AND P4, PT, R9, RZ, PT ;  /* 0x000000ff0900720c */ /* 0x000fc40003f86270 */
[----:B------:R-:W-:Y:S01]  /*03e0*/  ISETP.GE.AND P5, PT, R11, RZ, PT ;  /* 0x000000ff0b00720c */ /* 0x000fe20003fa6270 */
[----:B------:R-:W-:-:S12]  /*03f0*/  @!P6 BRA `(.L_x_2) ;  /* 0x000000000018e947 */ /* 0x000fd80003800000 */
[----:B------:R-:W2:Y:S01]  /*0400*/  LDG.E.CONSTANT R19, desc[UR4][R2.64] ;  /* 0x0000000402137981 */ /* 0x000ea2000c1e9900 */
[----:B------:R-:W0:Y:S01]  /*0410*/  LDC.64 R14, c[0x0][0x3a8] ;  /* 0x0000ea00ff0e7b82 */ /* 0x000e220000000a00 */
[----:B------:R-:W-:-:S04]  /*0420*/  IMAD R17, R12, R0, R13 ;  /* 0x000000000c117224 */ /* 0x000fc800078e020d */
[----:B0-----:R-:W-:-:S04]  /*0430*/  IMAD.WIDE R14, R17, 0x4, R14 ;  /* 0x00000004110e7825 */ /* 0x001fc800078e020e */
[----:B--2--5:R-:W-:-:S05]  /*0440*/  FMUL R19, R4, R19 ;  /* 0x0000001304137220 */ /* 0x024fca0000400000 */
[----:B------:R0:W-:Y:S02]  /*0450*/  REDG.E.ADD.F32.FTZ.RN.STRONG.GPU desc[UR4][R14.64], R19 ;  /* 0x000000130e0079a6 */ /* 0x0001e4000c12f304 */
.L_x_2:
[----:B------:R-:W-:Y:S05]  /*0460*/  BSYNC.RECONVERGENT B0 ;  /* 0x0000000000007941 */ /* 0x000fea0003800200 */
.L_x_1:
[----:B------:R-:W-:Y:S01]  /*0470*/  ISETP.NE.AND P6, PT, R16, RZ, PT ;  /* 0x000000ff1000720c */ /* 0x000fe20003fc5270 */
[----:B------:R-:W-:-:S12]  /*0480*/  BSSY.RECONVERGENT B0, `(.L_x_3) ;  /* 0x0000008000007945 */ /* 0x000fd80003800200 */
[----:B------:R-:W-:Y:S05]  /*0490*/  @!P6 BRA `(.L_x_4) ;  /* 0x000000000018e947 */ /* 0x000fea0003800000 */
[----:B0-----:R-:W2:Y:S01]  /*04a0*/  LDG.E.CONSTANT R19, desc[UR4][R2.64+0x4] ;  /* 0x0000040402137981 */ /* 0x001ea2000c1e9900 */
[----:B------:R-:W0:Y:S01]  /*04b0*/  LDC.64 R14, c[0x0][0x3a8] ;  /* 0x0000ea00ff0e7b82 */ /* 0x000e220000000a00 */
[----:B------:R-:W-:-:S04]  /*04c0*/  IMAD R17, R10, R0, R13 ;  /* 0x000000000a117224 */ /* 0x000fc800078e020d */
[----:B0-----:R-:W-:-:S04]  /*04d0*/  IMAD.WIDE R14, R17, 0x4, R14 ;  /* 0x00000004110e7825 */ /* 0x001fc800078e020e */
[----:B--2--5:R-:W-:-:S05]  /*04e0*/  FMUL R19, R4, R19 ;  /* 0x0000001304137220 */ /* 0x024fca0000400000 */
[----:B------:R1:W-:Y:S02]  /*04f0*/  REDG.E.ADD.F32.FTZ.RN.STRONG.GPU desc[UR4][R14.64], R19 ;  /* 0x000000130e0079a6 */ /* 0x0003e4000c12f304 */
.L_x_4:
[----:B------:R-:W-:Y:S05]  /*0500*/  BSYNC.RECONVERGENT B0 ;  /* 0x0000000000007941 */ /* 0x000fea0003800200 */
.L_x_3:
[----:B------:R-:W-:Y:S04]  /*0510*/  BSSY.RECONVERGENT B0, `(.L_x_5) ;  /* 0x0000008000007945 */ /* 0x000fe80003800200 */
[----:B------:R-:W-:Y:S05]  /*0520*/  @!P0 BRA `(.L_x_6) ;  /* 0x0000000000188947 */ /* 0x000fea0003800000 */
[----:B01----:R-:W2:Y:S01]  /*0530*/  LDG.E.CONSTANT R19, desc[UR4][R2.64+0x8] ;  /* 0x0000080402137981 */ /* 0x003ea2000c1e9900 */
[----:B------:R-:W0:Y:S01]  /*0540*/  LDC.64 R14, c[0x0][0x3a8] ;  /* 0x0000ea00ff0e7b82 */ /* 0x000e220000000a00 */
[----:B------:R-:W-:-:S04]  /*0550*/  IMAD R17, R8, R0, R13 ;  /* 0x0000000008117224 */ /* 0x000fc800078e020d */
[----:B0-----:R-:W-:-:S04]  /*0560*/  IMAD.WIDE R14, R17, 0x4, R14 ;  /* 0x00000004110e7825 */ /* 0x001fc800078e020e */
[----:B--2--5:R-:W-:-:S05]  /*0570*/  FMUL R19, R4, R19 ;  /* 0x0000001304137220 */ /* 0x024fca0000400000 */
[----:B------:R2:W-:Y:S02]  /*0580*/  REDG.E.ADD.F32.FTZ.RN.STRONG.GPU desc[UR4][R14.64], R19 ;  /* 0x000000130e0079a6 */ /* 0x0005e4000c12f304 */
.L_x_6:
[----:B------:R-:W-:Y:S05]  /*0590*/  BSYNC.RECONVERGENT B0 ;  /* 0x0000000000007941 */ /* 0x000fea0003800200 */
.L_x_5:
[----:B------:R-:W-:Y:S04]  /*05a0*/  BSSY.RECONVERGENT B0, `(.L_x_7) ;  /* 0x0000008000007945 */ /* 0x000fe80003800200 */
[----:B------:R-:W-:Y:S05]  /*05b0*/  @!P1 BRA `(.L_x_8) ;  /* 0x0000000000189947 */ /* 0x000fea0003800000 */
[----:B012---:R-:W2:Y:S01]  /*05c0*/  LDG.E.CONSTANT R19, desc[UR4][R2.64+0xc] ;  /* 0x00000c0402137981 */ /* 0x007ea2000c1e9900 */
[----:B------:R-:W0:Y:S01]  /*05d0*/  LDC.64 R14, c[0x0][0x3a8] ;  /* 0x0000ea00ff0e7b82 */ /* 0x000e220000000a00 */
[----:B------:R-:W-:-:S04]  /*05e0*/  IMAD R17, R6, R0, R13 ;  /* 0x0000000006117224 */ /* 0x000fc800078e020d */
[----:B0-----:R-:W-:-:S04]  /*05f0*/  IMAD.WIDE R14, R17, 0x4, R14 ;  /* 0x00000004110e7825 */ /* 0x001fc800078e020e */
[----:B--2--5:R-:W-:-:S05]  /*0600*/  FMUL R19, R4, R19 ;  /* 0x0000001304137220 */ /* 0x024fca0000400000 */
[----:B------:R3:W-:Y:S02]  /*0610*/  REDG.E.ADD.F32.FTZ.RN.STRONG.GPU desc[UR4][R14.64], R19 ;  /* 0x000000130e0079a6 */ /* 0x0007e4000c12f304 */
.L_x_8:
[----:B------:R-:W-:Y:S05]  /*0620*/  BSYNC.RECONVERGENT B0 ;  /* 0x0000000000007941 */ /* 0x000fea0003800200 */
.L_x_7:
[----:B------:R-:W-:Y:S04]  /*0630*/  BSSY.RECONVERGENT B0, `(.L_x_9) ;  /* 0x0000008000007945 */ /* 0x000fe80003800200 */
[----:B------:R-:W-:Y:S05]  /*0640*/  @!P2 BRA `(.L_x_10) ;  /* 0x000000000018a947 */ /* 0x000fea0003800000 */
[----:B------:R-:W4:Y:S01]  /*0650*/  LDG.E.CONSTANT R17, desc[UR4][R2.64+0x10] ;  /* 0x0000100402117981 */ /* 0x000f22000c1e9900 */
[----:B0123--:R-:W0:Y:S01]  /*0660*/  LDC.64 R14, c[0x0][0x3a8] ;  /* 0x0000ea00ff0e7b82 */ /* 0x00fe220000000a00 */
[----:B------:R-:W-:-:S04]  /*0670*/  IMAD R5, R5, R0, R13 ;  /* 0x0000000005057224 */ /* 0x000fc800078e020d */
[----:B0-----:R-:W-:-:S04]  /*0680*/  IMAD.WIDE R14, R5, 0x4, R14 ;  /* 0x00000004050e7825 */ /* 0x001fc800078e020e */
[----:B----45:R-:W-:-:S05]  /*0690*/  FMUL R17, R4, R17 ;  /* 0x0000001104117220 */ /* 0x030fca0000400000 */
[----:B------:R4:W-:Y:S02]  /*06a0*/  REDG.E.ADD.F32.FTZ.RN.STRONG.GPU desc[UR4][R14.64], R17 ;  /* 0x000000110e0079a6 */ /* 0x0009e4000c12f304 */
.L_x_10:
[----:B------:R-:W-:Y:S05]  /*06b0*/  BSYNC.RECONVERGENT B0 ;  /* 0x0000000000007941 */ /* 0x000fea0003800200 */
.L_x_9:
[----:B------:R-:W-:Y:S04]  /*06c0*/  BSSY.RECONVERGENT B0, `(.L_x_11) ;  /* 0x0000008000007945 */ /* 0x000fe80003800200 */
[----:B------:R-:W-:Y:S05]  /*06d0*/  @!P3 BRA `(.L_x_12) ;  /* 0x000000000018b947 */ /* 0x000fea0003800000 */
[----:B------:R-:W2:Y:S02]  /*06e0*/  LDG.E.CONSTANT R5, desc[UR4][R2.64+0x14] ;  /* 0x0000140402057981 */ /* 0x000ea4000c1e9900 */
[----:B01234-:R-:W0:Y:S01]  /*06f0*/  LDC.64 R14, c[0x0][0x3a8] ;  /* 0x0000ea00ff0e7b82 */ /* 0x01fe220000000a00 */
[----:B------:R-:W-:-:S04]  /*0700*/  IMAD R7, R7, R0, R13 ;  /* 0x0000000007077224 */ /* 0x000fc800078e020d */
[----:B0-----:R-:W-:-:S04]  /*0710*/  IMAD.WIDE R6, R7, 0x4, R14 ;  /* 0x0000000407067825 */ /* 0x001fc800078e020e */
[----:B-----5:R-:W-:-:S05]  /*0720*/  FMUL R5, R4, R5 ;  /* 0x0000000504057220 */ /* 0x020fca0000400000 */
[----:B------:R0:W-:Y:S02]  /*0730*/  REDG.E.ADD.F32.FTZ.RN.STRONG.GPU desc[UR4][R6.64], R5 ;  /* 0x00000005060079a6 */ /* 0x0001e4000c12f304 */
.L_x_12:
[----:B------:R-:W-:Y:S05]  /*0740*/  BSYNC.RECONVERGENT B0 ;  /* 0x0000000000007941 */ /* 0x000fea0003800200 */
.L_x_11:
[----:B------:R-:W-:Y:S04]  /*0750*/  BSSY.RECONVERGENT B0, `(.L_x_13) ;  /* 0x0000008000007945 */ /* 0x000fe80003800200 */
[----:B------:R-:W-:Y:S05]  /*0760*/  @!P4 BRA `(.L_x_14) ;  /* 0x000000000018c947 */ /* 0x000fea0003800000 */
[----:B0-----:R-:W2:Y:S01]  /*0770*/  LDG.E.CONSTANT R5, desc[UR4][R2.64+0x18] ;  /* 0x0000180402057981 */ /* 0x001ea2000c1e9900 */
[----:B------:R-:W0:Y:S01]  /*0780*/  LDC.64 R6, c[0x0][0x3a8] ;  /* 0x0000ea00ff067b82 */ /* 0x000e220000000a00 */
[----:B------:R-:W-:-:S04]  /*0790*/  IMAD R9, R9, R0, R13 ;  /* 0x0000000009097224 */ /* 0x000fc800078e020d */
[----:B0-----:R-:W-:-:S04]  /*07a0*/  IMAD.WIDE R6, R9, 0x4, R6 ;  /* 0x0000000409067825 */ /* 0x001fc800078e0206 */
[----:B--2--5:R-:W-:-:S05]  /*07b0*/  FMUL R5, R4, R5 ;  /* 0x0000000504057220 */ /* 0x024fca0000400000 */
[----:B------:R0:W-:Y:S02]  /*07c0*/  REDG.E.ADD.F32.FTZ.RN.STRONG.GPU desc[UR4][R6.64], R5 ;  /* 0x00000005060079a6 */ /* 0x0001e4000c12f304 */
.L_x_14:
[----:B------:R-:W-:Y:S05]  /*07d0*/  BSYNC.RECONVERGENT B0 ;  /* 0x0000000000007941 */ /* 0x000fea0003800200 */
.L_x_13:
[----:B------:R-:W-:Y:S05]  /*07e0*/  @!P5 EXIT ;  /* 0x000000000000d94d */ /* 0x000fea0003800000 */
[----:B------:R-:W2:Y:S01]  /*07f0*/  LDG.E.CONSTANT R3, desc[UR4][R2.64+0x1c] ;  /* 0x00001c0402037981 */ /* 0x000ea2000c1e9900 */
[----:B0-----:R-:W0:Y:S01]  /*0800*/  LDC.64 R6, c[0x0][0x3a8] ;  /* 0x0000ea00ff067b82 */ /* 0x001e220000000a00 */
[----:B------:R-:W-:Y:S02]  /*0810*/  IMAD R5, R11, R0, R13 ;  /* 0x000000000b057224 */ /* 0x000fe400078e020d */
[----:B--2--5:R-:W-:Y:S02]  /*0820*/  FMUL R9, R4, R3 ;  /* 0x0000000304097220 */ /* 0x024fe40000400000 */
[----:B0-----:R-:W-:-:S05]  /*0830*/  IMAD.WIDE R4, R5, 0x4, R6 ;  /* 0x0000000405047825 */ /* 0x001fca00078e0206 */
[----:B------:R-:W-:Y:S01]  /*0840*/  REDG.E.ADD.F32.FTZ.RN.STRONG.GPU desc[UR4][R4.64], R9 ;  /* 0x00000009040079a6 */ /* 0x000fe2000c12f304 */
[----:B------:R-:W-:Y:S05]  /*0850*/  EXIT ;  /* 0x000000000000794d */ /* 0x000fea0003800000 */
.L_x_15:
        /* <DEDUP_REMOVED lines=10> */
.L_x_18:


//--------------------- .text._Z17devoxelize_kerneliiPKiPKfS2_Pf --------------------------
	.section	.text._Z17devoxelize_kerneliiPKiPKfS2_Pf,"ax",@progbits
	.align	128
        .global         _Z17devoxelize_kerneliiPKiPKfS2_Pf
        .type           _Z17devoxelize_kerneliiPKiPKfS2_Pf,@function
        .size           _Z17devoxelize_kerneliiPKiPKfS2_Pf,(.L_x_19 - _Z17devoxelize_kerneliiPKiPKfS2_Pf)
        .other          _Z17devoxelize_kerneliiPKiPKfS2_Pf,@"STO_CUDA_ENTRY STV_DEFAULT"
_Z17devoxelize_kerneliiPKiPKfS2_Pf:
.text._Z17devoxelize_kerneliiPKiPKfS2_Pf:
[----:B------:R-:W-:Y:S08]  /*0000*/  LDC R1, c[0x0][0x37c] ;  /* 0x0000df00ff017b82 */ /* 0x000ff00000000800 */
[----:B------:R-:W0:Y:S01]  /*0010*/  LDC R0, c[0x0][0x384] ;  /* 0x0000e100ff007b82 */ /* 0x000e220000000800 */
[----:B------:R-:W1:Y:S07]  /*0020*/  S2R R6, SR_TID.X ;  /* 0x0000000000067919 */ /* 0x000e6e0000002100 */
[----:B------:R-:W1:Y:S08]  /*0030*/  S2UR UR4, SR_CTAID.X ;  /* 0x00000000000479c3 */ /* 0x000e700000002500 */
[----:B------:R-:W1:Y:S01]  /*0040*/  LDC R7, c[0x0][0x360] ;  /* 0x0000d800ff077b82 */ /* 0x000e620000000800 */
[----:B0-----:R-:W-:-:S02]  /*0050*/  IABS R2, R0 ;  /* 0x0000000000027213 */ /* 0x001fc40000000000 */
[----:B------:R-:W-:Y:S02]  /*0060*/  ISETP.NE.AND P2, PT, R0, RZ, PT ;  /* 0x000000ff0000720c */ /* 0x000fe40003f45270 */
[----:B------:R-:W0:Y:S01]  /*0070*/  I2F.RP R3, R2 ;  /* 0x0000000200037306 */ /* 0x000e220000209400 */
[----:B-1----:R-:W-:Y:S01]  /*0080*/  IMAD R7, R7, UR4, R6 ;  /* 0x0000000407077c24 */ /* 0x002fe2000f8e0206 */
[----:B------:R-:W1:Y:S06]  /*0090*/  LDCU UR4, c[0x0][0x380] ;  /* 0x00007000ff0477ac */ /* 0x000e6c0008000800 */
[----:B0-----:R-:W0:Y:S01]  /*00a0*/  MUFU.RCP R3, R3 ;  /* 0x0000000300037308 */ /* 0x001e220000001000 */
[----:B------:R-:W-:Y:S01]  /*00b0*/  IABS R15, R7 ;  /* 0x00000007000f7213 */ /* 0x000fe20000000000 */
[----:B0-----:R-:W-:-:S06]  /*00c0*/  VIADD R4, R3, 0xffffffe ;  /* 0x0ffffffe03047836 */ /* 0x001fcc0000000000 */
[----:B------:R0:W2:Y:S02]  /*00d0*/  F2I.FTZ.U32.TRUNC.NTZ R5, R4 ;  /* 0x0000000400057305 */ /* 0x0000a4000021f000 */
[----:B0-----:R-:W-:Y:S02]  /*00e0*/  IMAD.MOV.U32 R4, RZ, RZ, RZ ;  /* 0x000000ffff047224 */ /* 0x001fe400078e00ff */
[----:B--2---:R-:W-:-:S04]  /*00f0*/  IMAD.MOV R9, RZ, RZ, -R5 ;  /* 0x000000ffff097224 */ /* 0x004fc800078e0a05 */
[----:B------:R-:W-:-:S04]  /*0100*/  IMAD R9, R9, R2, RZ ;  /* 0x0000000209097224 */ /* 0x000fc800078e02ff */
[----:B------:R-:W-:Y:S01]  /*0110*/  IMAD.HI.U32 R5, R5, R9, R4 ;  /* 0x0000000905057227 */ /* 0x000fe200078e0004 */
[----:B------:R-:W-:-:S05]  /*0120*/  LOP3.LUT R4, RZ, R0, RZ, 0x33, !PT ;  /* 0x00000000ff047212 */ /* 0x000fca00078e33ff */
[----:B------:R-:W-:-:S04]  /*0130*/  IMAD.HI.U32 R5, R5, R15, RZ ;  /* 0x0000000f05057227 */ /* 0x000fc800078e00ff */
[----:B------:R-:W-:-:S04]  /*0140*/  IMAD.MOV R3, RZ, RZ, -R5 ;  /* 0x000000ffff037224 */ /* 0x000fc800078e0a05 */
[----:B------:R-:W-:Y:S01]  /*0150*/  IMAD R15, R2, R3, R15 ;  /* 0x00000003020f7224 */ /* 0x000fe200078e020f */
[----:B------:R-:W-:-:S04]  /*0160*/  LOP3.LUT R3, R7, R0, RZ, 0x3c, !PT ;  /* 0x0000000007037212 */ /* 0x000fc800078e3cff */
[----:B------:R-:W-:Y:S02]  /*0170*/  ISETP.GT.U32.AND P1, PT, R2, R15, PT ;  /* 0x0000000f0200720c */ /* 0x000fe40003f24070 */
[----:B------:R-:W-:-:S11]  /*0180*/  ISETP.GE.AND P3, PT, R3, RZ, PT ;  /* 0x000000ff0300720c */ /* 0x000fd60003f66270 */
[----:B------:R-:W-:Y:S02]  /*0190*/  @!P1 IMAD.IADD R15, R15, 0x1, -R2 ;  /* 0x000000010f0f9824 */ /* 0x000fe400078e0a02 */
[----:B------:R-:W-:-:S03]  /*01a0*/  @!P1 VIADD R5, R5, 0x1 ;  /* 0x0000000105059836 */ /* 0x000fc60000000000 */
[----:B------:R-:W-:-:S13]  /*01b0*/  ISETP.GE.U32.AND P0, PT, R15, R2, PT ;  /* 0x000000020f00720c */ /* 0x000fda0003f06070 */
[----:B------:R-:W-:-:S04]  /*01c0*/  @P0 VIADD R5, R5, 0x1 ;  /* 0x0000000105050836 */ /* 0x000fc80000000000 */
[----:B------:R-:W-:-:S05]  /*01d0*/  @!P3 IMAD.MOV R5, RZ, RZ, -R5 ;  /* 0x000000ffff05b224 */ /* 0x000fca00078e0a05 */
[----:B------:R-:W-:-:S04]  /*01e0*/  SEL R12, R4, R5, !P2 ;  /* 0x00000005040c7207 */ /* 0x000fc80005000000 */
[----:B-1----:R-:W-:-:S13]  /*01f0*/  ISETP.GE.AND P0, PT, R12, UR4, PT ;  /* 0x000000040c007c0c */ /* 0x002fda000bf06270 */
[----:B------:R-:W-:Y:S05]  /*0200*/  @P0 EXIT ;  /* 0x000000000000094d */ /* 0x000fea0003800000 */
[----:B------:R-:W0:Y:S01]  /*0210*/  LDC.64 R10, c[0x0][0x388] ;  /* 0x0000e200ff0a7b82 */ /* 0x000e220000000a00 */
[----:B------:R-:W1:Y:S01]  /*0220*/  LDCU.64 UR4, c[0x0][0x358] ;  /* 0x00006b00ff0477ac */ /* 0x000e620008000a00 */
[----:B------:R-:W-:-:S04]  /*0230*/  IMAD.SHL.U32 R13, R12, 0x8, RZ ;  /* 0x000000080c0d7824 */ /* 0x000fc800078e00ff */
[----:B0-----:R-:W-:-:S05]  /*0240*/  IMAD.WIDE R10, R13, 0x4, R10 ;  /* 0x000000040d0a7825 */ /* 0x001fca00078e020a */
[----:B-1----:R-:W2:Y:S04]  /*0250*/  LDG.E.CONSTANT R23, desc[UR4][R10.64] ;  /* 0x000000040a177981 */ /* 0x002ea8000c1e9900 */
[----:B------:R-:W3:Y:S04]  /*0260*/  LDG.E.CONSTANT R9, desc[UR4][R10.64+0x4] ;  /* 0x000004040a097981 */ /* 0x000ee8000c1e9900 */
[----:B------:R-:W4:Y:S04]  /*0270*/  LDG.E.CONSTANT R5, desc[UR4][R10.64+0x8] ;  /* 0x000008040a057981 */ /* 0x000f28000c1e9900 */
[----:B------:R-:W5:Y:S04]  /*0280*/  LDG.E.CONSTANT R3, desc[UR4][R10.64+0xc] ;  /* 0x00000c040a037981 */ /* 0x000f68000c1e9900 */
[----:B------:R-:W5:Y:S04]  /*0290*/  LDG.E.CONSTANT R21, desc[UR4][R10.64+0x10] ;  /* 0x000010040a157981 */ /* 0x000f68000c1e9900 */
[----:B------:R-:W5:Y:S04]  /*02a0*/  LDG.E.CONSTANT R29, desc[UR4][R10.64+0x14] ;  /* 0x000014040a1d7981 */ /* 0x000f68000c1e9900 */
[----:B------:R-:W5:Y:S04]  /*02b0*/  LDG.E.CONSTANT R19, desc[UR4][R10.64+0x18] ;  /* 0x000018040a137981 */ /* 0x000f68000c1e9900 */
[----:B------:R0:W5:Y:S01]  /*02c0*/  LDG.E.CONSTANT R17, desc[UR4][R10.64+0x1c] ;  /* 0x00001c040a117981 */ /* 0x000162000c1e9900 */
[----:B------:R-:W-:Y:S01]  /*02d0*/  ISETP.GE.AND P4, PT, R7, RZ, PT ;  /* 0x000000ff0700720c */ /* 0x000fe20003f86270 */
[----:B------:R-:W-:Y:S01]  /*02e0*/  IMAD.MOV.U32 R20, RZ, RZ, RZ ;  /* 0x000000ffff147224 */ /* 0x000fe200078e00ff */
[----:B------:R-:W-:Y:S01]  /*02f0*/  ISETP.GT.U32.AND P1, PT, R2, R15, PT ;  /* 0x0000000f0200720c */ /* 0x000fe20003f24070 */
[----:B------:R-:W-:-:S05]  /*0300*/  IMAD.IADD R2, R15, 0x1, -R2 ;  /* 0x000000010f027824 */ /* 0x000fca00078e0a02 */
[----:B------:R-:W-:-:S05]  /*0310*/  SEL R15, R2, R15, !P1 ;  /* 0x0000000f020f7207 */ /* 0x000fca0004800000 */
[----:B------:R-:W-:-:S05]  /*0320*/  @!P4 IMAD.MOV R15, RZ, RZ, -R15 ;  /* 0x000000ffff0fc224 */ /* 0x000fca00078e0a0f */
[----:B------:R-:W-:-:S04]  /*0330*/  SEL R15, R4, R15, !P2 ;  /* 0x0000000f040f7207 */ /* 0x000fc80005000000 */
[--C-:B------:R-:W-:Y:S01]  /*0340*/  SHF.R.S32.HI R14, RZ, 0x1f, R15.reuse ;  /* 0x0000001fff0e7819 */ /* 0x100fe2000001140f */
[----:B------:R-:W-:Y:S02]  /*0350*/  IMAD.MOV.U32 R16, RZ, RZ, RZ ;  /* 0x000000ffff107224 */ /* 0x000fe400078e00ff */
[----:B------:R-:W-:Y:S02]  /*0360*/  IMAD.MOV.U32 R18, RZ, RZ, RZ ;  /* 0x000000ffff127224 */ /* 0x000fe400078e00ff */
[----:B------:R-:W-:Y:S01]  /*0370*/  IMAD R12, R12, R0, R15 ;  /* 0x000000000c0c7224 */ /* 0x000fe200078e020f */
[----:B--2---:R-:W-:Y:S02]  /*0380*/  ISETP.GE.AND P3, PT, R23, RZ, PT ;  /* 0x000000ff1700720c */ /* 0x004fe40003f66270 */
[----:B---3--:R-:W-:Y:S02]  /*0390*/  ISETP.GE.AND P0, PT, R9, RZ, PT ;  /* 0x000000ff0900720c */ /* 0x008fe40003f06270 */
[----:B----4-:R-:W-:-:S09]  /*03a0*/  ISETP.GE.AND P1, PT, R5, RZ, PT ;  /* 0x000000ff0500720c */ /* 0x010fd20003f26270 */
[----:B------:R-:W1:Y:S01]  /*03b0*/  @P3 LDC.64 R6, c[0x0][0x398] ;  /* 0x0000e600ff063b82 */ /* 0x000e620000000a00 */
[-C--:B------:R-:W-:Y:S02]  /*03c0*/  @P3 IMAD R2, R23, R0.reuse, RZ ;  /* 0x0000000017023224 */ /* 0x080fe400078e02ff */
[----:B------:R-:W-:-:S03]  /*03d0*/  @P0 IMAD R9, R9, R0, RZ ;  /* 0x0000000009090224 */ /* 0x000fc600078e02ff */
[----:B------:R-:W-:Y:S02]  /*03e0*/  @P3 IADD3 R4, P2, PT, R15, R2, RZ ;  /* 0x000000020f043210 */ /* 0x000fe40007f5e0ff */
[----:B------:R-:W2:Y:S02]  /*03f0*/  @P0 LDC.64 R26, c[0x0][0x398] ;  /* 0x0000e600ff1a0b82 */ /* 0x000ea40000000a00 */
[----:B------:R-:W-:Y:S02]  /*0400*/  @P3 LEA.HI.X.SX32 R2, R2, R14, 0x1, P2 ;  /* 0x0000000e02023211 */ /* 0x000fe400010f0eff */
[----:B-----5:R-:W-:-:S04]  /*0410*/  ISETP.GE.AND P2, PT, R3, RZ, PT ;  /* 0x000000ff0300720c */ /* 0x020fc80003f46270 */
[----:B------:R-:W3:Y:S01]  /*0420*/  @P1 LDC.64 R24, c[0x0][0x398] ;  /* 0x0000e600ff181b82 */ /* 0x000ee20000000a00 */
[----:B-1----:R-:W-:-:S04]  /*0430*/  @P3 LEA R6, P4, R4, R6, 0x2 ;  /* 0x0000000604063211 */ /* 0x002fc800078810ff */
[----:B------:R-:W-:Y:S02]  /*0440*/  @P3 LEA.HI.X R7, R4, R7, R2, 0x2, P4 ;  /* 0x0000000704073211 */ /* 0x000fe400020f1402 */
[----:B------:R-:W-:Y:S01]  /*0450*/  @P0 IADD3 R4, P4, PT, R15, R9, RZ ;  /* 0x000000090f040210 */ /* 0x000fe20007f9e0ff */
[----:B------:R-:W-:Y:S02]  /*0460*/  @P1 IMAD R2, R5, R0, RZ ;  /* 0x0000000005021224 */ /* 0x000fe400078e02ff */
[----:B------:R1:W4:Y:S01]  /*0470*/  @P3 LDG.E.CONSTANT R20, desc[UR4][R6.64] ;  /* 0x0000000406143981 */ /* 0x000322000c1e9900 */
[----:B------:R-:W-:Y:S02]  /*0480*/  @P0 LEA.HI.X.SX32 R5, R9, R14, 0x1, P4 ;  /* 0x0000000e09050211 */ /* 0x000fe400020f0eff */
[----:B--2---:R-:W-:Y:S01]  /*0490*/  @P0 LEA R26, P3, R4, R26, 0x2 ;  /* 0x0000001a041a0211 */ /* 0x004fe200078610ff */
[----:B------:R-:W2:Y:S01]  /*04a0*/  @P2 LDC.64 R8, c[0x0][0x398] ;  /* 0x0000e600ff082b82 */ /* 0x000ea20000000a00 */
[----:B------:R-:W-:-:S02]  /*04b0*/  ISETP.GE.AND P4, PT, R21, RZ, PT ;  /* 0x000000ff1500720c */ /* 0x000fc40003f86270 */
[----:B0-----:R-:W-:Y:S02]  /*04c0*/  @P1 IADD3 R10, P5, PT, R15, R2, RZ ;  /* 0x000000020f0a1210 */ /* 0x001fe40007fbe0ff */
[----:B------:R-:W-:Y:S02]  /*04d0*/  @P0 LEA.HI.X R27, R4, R27, R5, 0x2, P3 ;  /* 0x0000001b041b0211 */ /* 0x000fe400018f1405 */
[----:B------:R-:W-:Y:S01]  /*04e0*/  ISETP.GE.AND P3, PT, R29, RZ, PT ;  /* 0x000000ff1d00720c */ /* 0x000fe20003f66270 */
[----:B------:R-:W0:Y:S01]  /*04f0*/  LDC.64 R4, c[0x0][0x3a0] ;  /* 0x0000e800ff047b82 */ /* 0x000e220000000a00 */
[----:B------:R-:W-:Y:S01]  /*0500*/  @P1 LEA.HI.X.SX32 R2, R2, R14, 0x1, P5 ;  /* 0x0000000e02021211 */ /* 0x000fe200028f0eff */
[----:B------:R-:W-:Y:S01]  /*0510*/  @P2 IMAD R22, R3, R0, RZ ;  /* 0x0000000003162224 */ /* 0x000fe200078e02ff */
[C---:B---3--:R-:W-:Y:S01]  /*0520*/  @P1 LEA R24, P5, R10.reuse, R24, 0x2 ;  /* 0x000000180a181211 */ /* 0x048fe200078a10ff */
[----:B------:R-:W3:Y:S03]  /*0530*/  @P0 LDG.E.CONSTANT R18, desc[UR4][R26.64] ;  /* 0x000000041a120981 */ /* 0x000ee6000c1e9900 */
[----:B------:R-:W-:Y:S01]  /*0540*/  @P1 LEA.HI.X R25, R10, R25, R2, 0x2, P5 ;  /* 0x000000190a191211 */ /* 0x000fe200028f1402 */
[----:B-1----:R-:W1:Y:S04]  /*0550*/  @P4 LDC.64 R6, c[0x0][0x398] ;  /* 0x0000e600ff064b82 */ /* 0x002e680000000a00 */
[----:B------:R5:W3:Y:S01]  /*0560*/  @P1 LDG.E.CONSTANT R16, desc[UR4][R24.64] ;  /* 0x0000000418101981 */ /* 0x000ae2000c1e9900 */
[----:B------:R-:W-:-:S03]  /*0570*/  @P2 IADD3 R23, P1, PT, R15, R22, RZ ;  /* 0x000000160f172210 */ /* 0x000fc60007f3e0ff */
[----:B------:R-:W1:Y:S01]  /*0580*/  LDC.64 R10, c[0x0][0x390] ;  /* 0x0000e400ff0a7b82 */ /* 0x000e620000000a00 */
[----:B------:R-:W-:-:S07]  /*0590*/  @P2 LEA.HI.X.SX32 R28, R22, R14, 0x1, P1 ;  /* 0x0000000e161c2211 */ /* 0x000fce00008f0eff */
[----:B------:R-:W1:Y:S01]  /*05a0*/  @P3 LDC.64 R2, c[0x0][0x398] ;  /* 0x0000e600ff023b82 */ /* 0x000e620000000a00 */
[----:B------:R-:W-:Y:S02]  /*05b0*/  ISETP.GE.AND P0, PT, R19, RZ, PT ;  /* 0x000000ff1300720c */ /* 0x000fe40003f06270 */
[----:B--2---:R-:W-:Y:S01]  /*05c0*/  @P2 LEA R22, P1, R23, R8, 0x2 ;  /* 0x0000000817162211 */ /* 0x004fe200078210ff */
[----:B------:R-:W-:-:S03]  /*05d0*/  @P4 IMAD R8, R21, R0, RZ ;  /* 0x0000000015084224 */ /* 0x000fc600078e02ff */
[----:B------:R-:W-:Y:S01]  /*05e0*/  @P2 LEA.HI.X R23, R23, R9, R28, 0x2, P1 ;  /* 0x0000000917172211 */ /* 0x000fe200008f141c */
[----:B------:R-:W-:Y:S01]  /*05f0*/  IMAD.MOV.U32 R21, RZ, RZ, RZ ;  /* 0x000000ffff157224 */ /* 0x000fe200078e00ff */
[----:B------:R-:W-:Y:S01]  /*0600*/  ISETP.GE.AND P1, PT, R17, RZ, PT ;  /* 0x000000ff1100720c */ /* 0x000fe20003f26270 */
[----:B0-----:R-:W-:Y:S01]  /*0610*/  IMAD.WIDE R4, R12, 0x4, R4 ;  /* 0x000000040c047825 */ /* 0x001fe200078e0204 */
[----:B------:R-:W-:-:S03]  /*0620*/  @P4 IADD3 R12, P5, PT, R15, R8, RZ ;  /* 0x000000080f0c4210 */ /* 0x000fc60007fbe0ff */
[----:B------:R-:W-:Y:S01]  /*0630*/  @P3 IMAD R29, R29, R0, RZ ;  /* 0x000000001d1d3224 */ /* 0x000fe200078e02ff */
[----:B------:R0:W2:Y:S01]  /*0640*/  @P2 LDG.E.CONSTANT R21, desc[UR4][R22.64] ;  /* 0x0000000416152981 */ /* 0x0000a2000c1e9900 */
[----:B-----5:R-:W-:Y:S02]  /*0650*/  @P4 LEA.HI.X.SX32 R25, R8, R14, 0x1, P5 ;  /* 0x0000000e08194211 */ /* 0x020fe400028f0eff */
[C---:B-1----:R-:W-:Y:S01]  /*0660*/  @P4 LEA R6, P2, R12.reuse, R6, 0x2 ;  /* 0x000000060c064211 */ /* 0x042fe200078410ff */
[----:B------:R-:W1:Y:S01]  /*0670*/  @P0 LDC.64 R8, c[0x0][0x398] ;  /* 0x0000e600ff080b82 */ /* 0x000e620000000a00 */
[----:B------:R-:W-:Y:S01]  /*0680*/  @P3 IADD3 R24, P5, PT, R15, R29, RZ ;  /* 0x0000001d0f183210 */ /* 0x000fe20007fbe0ff */
[----:B------:R-:W-:Y:S01]  /*0690*/  IMAD.WIDE R10, R13, 0x4, R10 ;  /* 0x000000040d0a7825 */ /* 0x000fe200078e020a */
[----:B------:R-:W-:Y:S02]  /*06a0*/  @P4 LEA.HI.X R7, R12, R7, R25, 0x2, P2 ;  /* 0x000000070c074211 */ /* 0x000fe400010f1419 */
[----:B------:R-:W-:-:S02]  /*06b0*/  @P3 LEA.HI.X.SX32 R29, R29, R14, 0x1, P5 ;  /* 0x0000000e1d1d3211 */ /* 0x000fc400028f0eff */
[C---:B------:R-:W-:Y:S01]  /*06c0*/  @P3 LEA R2, P2, R24.reuse, R2, 0x2 ;  /* 0x0000000218023211 */ /* 0x040fe200078410ff */
[----:B------:R-:W5:Y:S01]  /*06d0*/  @P1 LDC.64 R12, c[0x0][0x398] ;  /* 0x0000e600ff0c1b82 */ /* 0x000f620000000a00 */
[----:B------:R-:W4:Y:S02]  /*06e0*/  LDG.E.CONSTANT R23, desc[UR4][R10.64] ;  /* 0x000000040a177981 */ /* 0x000f24000c1e9900 */
[----:B------:R-:W-:Y:S02]  /*06f0*/  @P3 LEA.HI.X R3, R24, R3, R29, 0x2, P2 ;  /* 0x0000000318033211 */ /* 0x000fe400010f141d */
[----:B------:R-:W4:Y:S01]  /*0700*/  LDG.E R24, desc[UR4][R4.64] ;  /* 0x0000000404187981 */ /* 0x000f22000c1e1900 */
[----:B------:R-:W-:-:S03]  /*0710*/  @P0 IMAD R28, R19, R0, RZ ;  /* 0x00000000131c0224 */ /* 0x000fc600078e02ff */
[----:B------:R-:W3:Y:S01]  /*0720*/  LDG.E.CONSTANT R19, desc[UR4][R10.64+0x4] ;  /* 0x000004040a137981 */ /* 0x000ee2000c1e9900 */
[----:B------:R-:W-:Y:S01]  /*0730*/  @P1 IMAD R26, R17, R0, RZ ;  /* 0x00000000111a1224 */ /* 0x000fe200078e02ff */
[----:B------:R-:W-:Y:S01]  /*0740*/  @P0 IADD3 R27, P2, PT, R15, R28, RZ ;  /* 0x0000001c0f1b0210 */ /* 0x000fe20007f5e0ff */
[----:B0-----:R-:W-:Y:S01]  /*0750*/  IMAD.MOV.U32 R22, RZ, RZ, RZ ;  /* 0x000000ffff167224 */ /* 0x001fe200078e00ff */
[----:B------:R-:W2:Y:S01]  /*0760*/  LDG.E.CONSTANT R17, desc[UR4][R10.64+0x8] ;  /* 0x000008040a117981 */ /* 0x000ea2000c1e9900 */
[----:B------:R-:W-:Y:S01]  /*0770*/  IMAD.MOV.U32 R25, RZ, RZ, RZ ;  /* 0x000000ffff197224 */ /* 0x000fe200078e00ff */
[----:B------:R-:W-:Y:S02]  /*0780*/  @P0 LEA.HI.X.SX32 R28, R28, R14, 0x1, P2 ;  /* 0x0000000e1c1c0211 */ /* 0x000fe400010f0eff */
[----:B------:R-:W2:Y:S01]  /*0790*/  LDG.E.CONSTANT R0, desc[UR4][R10.64+0xc] ;  /* 0x00000c040a007981 */ /* 0x000ea2000c1e9900 */
[----:B-1----:R-:W-:-:S03]  /*07a0*/  @P0 LEA R8, P2, R27, R8, 0x2 ;  /* 0x000000081b080211 */ /* 0x002fc600078410ff */
[----:B------:R-:W2:Y:S01]  /*07b0*/  @P3 LDG.E.CONSTANT R22, desc[UR4][R2.64] ;  /* 0x0000000402163981 */ /* 0x000ea2000c1e9900 */
[----:B------:R-:W-:-:S03]  /*07c0*/  @P1 IADD3 R15, P3, PT, R15, R26, RZ ;  /* 0x0000001a0f0f1210 */ /* 0x000fc60007f7e0ff */
[----:B------:R0:W2:Y:S01]  /*07d0*/  @P4 LDG.E.CONSTANT R25, desc[UR4][R6.64] ;  /* 0x0000000406194981 */ /* 0x0000a2000c1e9900 */
[----:B------:R-:W-:Y:S02]  /*07e0*/  @P0 LEA.HI.X R9, R27, R9, R28, 0x2, P2 ;  /* 0x000000091b090211 */ /* 0x000fe400010f141c */
[----:B------:R-:W-:Y:S01]  /*07f0*/  @P1 LEA.HI.X.SX32 R14, R26, R14, 0x1, P3 ;  /* 0x0000000e1a0e1211 */ /* 0x000fe200018f0eff */
[----:B------:R-:W2:Y:S01]  /*0800*/  LDG.E.CONSTANT R2, desc[UR4][R10.64+0x10] ;  /* 0x000010040a027981 */ /* 0x000ea2000c1e9900 */
[C---:B-----5:R-:W-:Y:S02]  /*0810*/  @P1 LEA R12, P2, R15.reuse, R12, 0x2 ;  /* 0x0000000c0f0c1211 */ /* 0x060fe400078410ff */
[----:B0-----:R-:W-:Y:S01]  /*0820*/  CS2R R6, SRZ ;  /* 0x0000000000067805 */ /* 0x001fe2000001ff00 */
[----:B------:R-:W5:Y:S01]  /*0830*/  LDG.E.CONSTANT R3, desc[UR4][R10.64+0x14] ;  /* 0x000014040a037981 */ /* 0x000f62000c1e9900 */
[----:B------:R-:W-:-:S03]  /*0840*/  @P1 LEA.HI.X R13, R15, R13, R14, 0x2, P2 ;  /* 0x0000000d0f0d1211 */ /* 0x000fc600010f140e */
[----:B------:R-:W5:Y:S04]  /*0850*/  LDG.E.CONSTANT R15, desc[UR4][R10.64+0x18] ;  /* 0x000018040a0f7981 */ /* 0x000f68000c1e9900 */
[----:B------:R-:W5:Y:S04]  /*0860*/  @P0 LDG.E.CONSTANT R6, desc[UR4][R8.64] ;  /* 0x0000000408060981 */ /* 0x000f68000c1e9900 */
[----:B------:R-:W5:Y:S04]  /*0870*/  LDG.E.CONSTANT R14, desc[UR4][R10.64+0x1c] ;  /* 0x00001c040a0e7981 */ /* 0x000f68000c1e9900 */
[----:B------:R-:W5:Y:S01]  /*0880*/  @P1 LDG.E.CONSTANT R7, desc[UR4][R12.64] ;  /* 0x000000040c071981 */ /* 0x000f62000c1e9900 */
[----:B----4-:R-:W-:-:S04]  /*0890*/  FFMA R20, R23, R20, R24 ;  /* 0x0000001417147223 */ /* 0x010fc80000000018 */
[----:B---3--:R-:W-:-:S04]  /*08a0*/  FFMA R18, R19, R18, R20 ;  /* 0x0000001213127223 */ /* 0x008fc80000000014 */
[----:B--2---:R-:W-:-:S04]  /*08b0*/  FFMA R17, R17, R16, R18 ;  /* 0x0000001011117223 */ /* 0x004fc80000000012 */
[----:B------:R-:W-:-:S04]  /*08c0*/  FFMA R17, R0, R21, R17 ;  /* 0x0000001500117223 */ /* 0x000fc80000000011 */
[----:B------:R-:W-:-:S04]  /*08d0*/  FFMA R2, R2, R25, R17 ;  /* 0x0000001902027223 */ /* 0x000fc80000000011 */
[----:B-----5:R-:W-:-:S04]  /*08e0*/  FFMA R2, R3, R22, R2 ;  /* 0x0000001603027223 */ /* 0x020fc80000000002 */
[----:B------:R-:W-:-:S04]  /*08f0*/  FFMA R15, R15, R6, R2 ;  /* 0x000000060f0f7223 */ /* 0x000fc80000000002 */
[----:B------:R-:W-:-:S05]  /*0900*/  FFMA R7, R14, R7, R15 ;  /* 0x000000070e077223 */ /* 0x000fca000000000f */
[----:B------:R-:W-:Y:S01]  /*0910*/  STG.E desc[UR4][R4.64], R7 ;  /* 0x0000000704007986 */ /* 0x000fe2000c101904 */
[----:B------:R-:W-:Y:S05]  /*0920*/  EXIT ;  /* 0x000000000000794d */ /* 0x000fea0003800000 */
.L_x_16:
        /* <DEDUP_REMOVED lines=13> */
.L_x_19:


//--------------------- .nv.shared.reserved.0     --------------------------
	.section	.nv.shared.reserved.0,"aw",@nobits
	.weak		__nv_reservedSMEM_offset_0_alias
	.size		__nv_reservedSMEM_offset_0_alias, 0, 64
	.other		__nv_reservedSMEM_offset_0_alias,@"STO_CUDA_RESERVED_SHARED STV_DEFAULT"
__nv_reservedSMEM_offset_0_alias:
	.zero		0
	.zero		64


//--------------------- .nv.global                --------------------------
	.section	.nv.global,"aw",@nobits
.nv.global:
	.type		_ZN34_INTERNAL_8b183498_4_k_cu_e1907df16thrust24THRUST_300001_SM_1000_NS3seqE,@object
	.size		_ZN34_INTERNAL_8b183498_4_k_cu_e1907df16thrust24THRUST_300001_SM_1000_NS3seqE,(_ZN34_INTERNAL_8b183498_4_k_cu_e1907df14cuda3std3__48in_placeE - _ZN34_INTERNAL_8b183498_4_k_cu_e1907df16thrust24THRUST_300001_SM_1000_NS3seqE)
_ZN34_INTERNAL_8b183498_4_k_cu_e1907df16thrust24THRUST_300001_SM_1000_NS3seqE:
	.zero		1
	.type		_ZN34_INTERNAL_8b183498_4_k_cu_e1907df14cuda3std3__48in_placeE,@object
	.size		_ZN34_INTERNAL_8b183498_4_k_cu_e1907df14cuda3std3__48in_placeE,(_ZN34_INTERNAL_8b183498_4_k_cu_e1907df14cuda3std6ranges3__45__cpo4sizeE - _ZN34_INTERNAL_8b183498_4_k_cu_e1907df14cuda3std3__48in_placeE)
_ZN34_INTERNAL_8b183498_4_k_cu_e1907df14cuda3std3__48in_placeE:
	.zero		1
	.type		_ZN34_INTERNAL_8b183498_4_k_cu_e1907df14cuda3std6ranges3__45__cpo4sizeE,@object
	.size		_ZN34_INTERNAL_8b183498_4_k_cu_e1907df14cuda3std6ranges3__45__cpo4sizeE,(_ZN34_INTERNAL_8b183498_4_k_cu_e1907df16thrust24THRUST_300001_SM_1000_NS12placeholders2_3E - _ZN34_INTERNAL_8b183498_4_k_cu_e1907df14cuda3std6ranges3__45__cpo4sizeE)
_ZN34_INTERNAL_8b183498_4_k_cu_e1907df14cuda3std6ranges3__45__cpo4sizeE:
	.zero		1
	.type		_ZN34_INTERNAL_8b183498_4_k_cu_e1907df16thrust24THRUST_300001_SM_1000_NS12placeholders2_3E,@object
	.size		_ZN34_INTERNAL_8b183498_4_k_cu_e1907df16thrust24THRUST_300001_SM_1000_NS12placeholders2_3E,(_ZN34_INTERNAL_8b183498_4_k_cu_e1907df14cuda3std3__45__cpo6cbeginE - _ZN34_INTERNAL_8b183498_4_k_cu_e1907df16thrust24THRUST_300001_SM_1000_NS12placeholders2_3E)
_ZN34_INTERNAL_8b183498_4_k_cu_e1907df16thrust24THRUST_300001_SM_1000_NS12placeholders2_3E:
	.zero		1
	.type		_ZN34_INTERNAL_8b183498_4_k_cu_e1907df14cuda3std3__45__cpo6cbeginE,@object
	.size		_ZN34_INTERNAL_8b183498_4_k_cu_e1907df14cuda3std3__45__cpo6cbeginE,(_ZN34_INTERNAL_8b183498_4_k_cu_e1907df14cuda3std6ranges3__45__cpo6cbeginE - _ZN34_INTERNAL_8b183498_4_k_cu_e1907df14cuda3std3__45__cpo6cbeginE)
_ZN34_INTERNAL_8b183498_4_k_cu_e1907df14cuda3std3__45__cpo6cbeginE:
	.zero		1
	.type		_ZN34_INTERNAL_8b183498_4_k_cu_e1907df14cuda3std6ranges3__45__cpo6cbeginE,@object
	.size		_ZN34_INTERNAL_8b183498_4_k_cu_e1907df14cuda3std6ranges3__45__cpo6cbeginE,(_ZN34_INTERNAL_8b183498_4_k_cu_e1907df16thrust24THRUST_300001_SM_1000_NS12placeholders2_7E - _ZN34_INTERNAL_8b183498_4_k_cu_e1907df14cuda3std6ranges3__45__cpo6cbeginE)
_ZN34_INTERNAL_8b183498_4_k_cu_e1907df14cuda3std6ranges3__45__cpo6cbeginE:
	.zero		1
	.type		_ZN34_INTERNAL_8b183498_4_k_cu_e1907df16thrust24THRUST_300001_SM_1000_NS12placeholders2_7E,@object
	.size		_ZN34_INTERNAL_8b183498_4_k_cu_e1907df16thrust24THRUST_300001_SM_1000_NS12placeholders2_7E,(_ZN34_INTERNAL_8b183498_4_k_cu_e1907df14cuda3std3__45__cpo7crbeginE - _ZN34_INTERNAL_8b183498_4_k_cu_e1907df16thrust24THRUST_300001_SM_1000_NS12placeholders2_7E)
_ZN34_INTERNAL_8b183498_4_k_cu_e1907df16thrust24THRUST_300001_SM_1000_NS12placeholders2_7E:
	.zero		1
	.type		_ZN34_INTERNAL_8b183498_4_k_cu_e1907df14cuda3std3__45__cpo7crbeginE,@object
	.size		_ZN34_INTERNAL_8b183498_4_k_cu_e1907df14cuda3std3__45__cpo7crbeginE,(_ZN34_INTERNAL_8b183498_4_k_cu_e1907df14cuda3std6ranges3__45__cpo4nextE - _ZN34_INTERNAL_8b183498_4_k_cu_e1907df14cuda3std3__45__cpo7crbeginE)
_ZN34_INTERNAL_8b183498_4_k_cu_e1907df14cuda3std3__45__cpo7crbeginE:
	.zero		1
	.type		_ZN34_INTERNAL_8b183498_4_k_cu_e1907df14cuda3std6ranges3__45__cpo4nextE,@object
	.size		_ZN34_INTERNAL_8b183498_4_k_cu_e1907df14cuda3std6ranges3__45__cpo4nextE,(_ZN34_INTERNAL_8b183498_4_k_cu_e1907df14cuda3std6ranges3__45__cpo4swapE - _ZN34_INTERNAL_8b183498_4_k_cu_e1907df14cuda3std6ranges3__45__cpo4nextE)
_ZN34_INTERNAL_8b183498_4_k_cu_e1907df14cuda3std6ranges3__45__cpo4nextE:
	.zero		1
	.type		_ZN34_INTERNAL_8b183498_4_k_cu_e1907df14cuda3std6ranges3__45__cpo4swapE,@object
	.size		_ZN34_INTERNAL_8b183498_4_k_cu_e1907df14cuda3std6ranges3__45__cpo4swapE,(_ZN34_INTERNAL_8b183498_4_k_cu_e1907df16thrust24THRUST_300001_SM_1000_NS8cuda_cub10par_nosyncE - _ZN34_INTERNAL_8b183498_4_k_cu_e1907df14cuda3std6ranges3__45__cpo4swapE)
_ZN34_INTERNAL_8b183498_4_k_cu_e1907df14cuda3std6ranges3__45__cpo4swapE:
	.zero		1
	.type		_ZN34_INTERNAL_8b183498_4_k_cu_e1907df16thrust24THRUST_300001_SM_1000_NS8cuda_cub10par_nosyncE,@object
	.size		_ZN34_INTERNAL_8b183498_4_k_cu_e1907df16thrust24THRUST_300001_SM_1000_NS8cuda_cub10par_nosyncE,(_ZN34_INTERNAL_8b183498_4_k_cu_e1907df16thrust24THRUST_300001_SM_1000_NS12placeholders2_9E - _ZN34_INTERNAL_8b183498_4_k_cu_e1907df16thrust24THRUST_300001_SM_1000_NS8cuda_cub10par_nosyncE)
_ZN34_INTERNAL_8b183498_4_k_cu_e1907df16thrust24THRUST_300001_SM_1000_NS8cuda_cub10par_nosyncE:
	.zero		1
	.type		_ZN34_INTERNAL_8b183498_4_k_cu_e1907df16thrust24THRUST_300001_SM_1000_NS12placeholders2_9E,@object
	.size		_ZN34_INTERNAL_8b183498_4_k_cu_e1907df16thrust24THRUST_300001_SM_1000_NS12placeholders2_9E,(_ZN34_INTERNAL_8b183498_4_k_cu_e1907df14cuda3std3__436_GLOBAL__N__8b183498_4_k_cu_e1907df16ignoreE - _ZN34_INTERNAL_8b183498_4_k_cu_e1907df16thrust24THRUST_300001_SM_1000_NS12placeholders2_9E)
_ZN34_INTERNAL_8b183498_4_k_cu_e1907df16thrust24THRUST_300001_SM_1000_NS12placeholders2_9E:
	.zero		1
	.type		_ZN34_INTERNAL_8b183498_4_k_cu_e1907df14cuda3std3__436_GLOBAL__N__8b183498_4_k_cu_e1907df16ignoreE,@object
	.size		_ZN34_INTERNAL_8b183498_4_k_cu_e1907df14cuda3std3__436_GLOBAL__N__8b183498_4_k_cu_e1907df16ignoreE,(_ZN34_INTERNAL_8b183498_4_k_cu_e1907df14cuda3std6ranges3__45__cpo4dataE - _ZN34_INTERNAL_8b183498_4_k_cu_e1907df14cuda3std3__436_GLOBAL__N__8b183498_4_k_cu_e1907df16ignoreE)
_ZN34_INTERNAL_8b183498_4_k_cu_e1907df14cuda3std3__436_GLOBAL__N__8b183498_4_k_cu_e1907df16ignoreE:
	.zero		1
	.type		_ZN34_INTERNAL_8b183498_4_k_cu_e1907df14cuda3std6ranges3__45__cpo4dataE,@object
	.size		_ZN34_INTERNAL_8b183498_4_k_cu_e1907df14cuda3std6ranges3__45__cpo4dataE,(_ZN34_INTERNAL_8b183498_4_k_cu_e1907df16thrust24THRUST_300001_SM_1000_NS12placeholders2_1E - _ZN34_INTERNAL_8b183498_4_k_cu_e1907df14cuda3std6ranges3__45__cpo4dataE)
_ZN34_INTERNAL_8b183498_4_k_cu_e1907df14cuda3std6ranges3__45__cpo4dataE:
	.zero		1
	.type		_ZN34_INTERNAL_8b183498_4_k_cu_e1907df16thrust24THRUST_300001_SM_1000_NS12placeholders2_1E,@object
	.size		_ZN34_INTERNAL_8b183498_4_k_cu_e1907df16thrust24THRUST_300001_SM_1000_NS12placeholders2_1E,(_ZN34_INTERNAL_8b183498_4_k_cu_e1907df14cuda3std3__45__cpo5beginE - _ZN34_INTERNAL_8b183498_4_k_cu_e1907df16thrust24THRUST_300001_SM_1000_NS12placeholders2_1E)
_ZN34_INTERNAL_8b183498_4_k_cu_e1907df16thrust24THRUST_300001_SM_1000_NS12placeholders2_1E:
	.zero		1
	.type		_ZN34_INTERNAL_8b183498_4_k_cu_e1907df14cuda3std3__45__cpo5beginE,@object
	.size		_ZN34_INTERNAL_8b183498_4_k_cu_e1907df14cuda3std3__45__cpo5beginE,(_ZN34_INTERNAL_8b183498_4_k_cu_e1907df14cuda3std6ranges3__45__cpo5beginE - _ZN34_INTERNAL_8b183498_4_k_cu_e1907df14cuda3std3__45__cpo5beginE)
_ZN34_INTERNAL_8b183498_4_k_cu_e1907df14cuda3std3__45__cpo5beginE:
	.zero		1
	.type		_ZN34_INTERNAL_8b183498_4_k_cu_e1907df14cuda3std6ranges3__45__cpo5beginE,@object
	.size		_ZN34_INTERNAL_8b183498_4_k_cu_e1907df14cuda3std6ranges3__45__cpo5beginE,(_ZN34_INTERNAL_8b183498_4_k_cu_e1907df16thrust24THRUST_300001_SM_1000_NS12placeholders2_5E - _ZN34_INTERNAL_8b183498_4_k_cu_e1907df14cuda3std6ranges3__45__cpo5beginE)
_ZN34_INTERNAL_8b183498_4_k_cu_e1907df14cuda3std6ranges3__45__cpo5beginE:
	.zero		1
	.type		_ZN34_INTERNAL_8b183498_4_k_cu_e1907df16thrust24THRUST_300001_SM_1000_NS12placeholders2_5E,@object
	.size		_ZN34_INTERNAL_8b183498_4_k_cu_e1907df16thrust24THRUST_300001_SM_1000_NS12placeholders2_5E,(_ZN34_INTERNAL_8b183498_4_k_cu_e1907df14cuda3std3__45__cpo6rbeginE - _ZN34_INTERNAL_8b183498_4_k_cu_e1907df16thrust24THRUST_300001_SM_1000_NS12placeholders2_5E)
_ZN34_INTERNAL_8b183498_4_k_cu_e1907df16thrust24THRUST_300001_SM_1000_NS12placeholders2_5E:
	.zero		1
	.type		_ZN34_INTERNAL_8b183498_4_k_cu_e1907df14cuda3std3__45__cpo6rbeginE,@object
	.size		_ZN34_INTERNAL_8b183498_4_k_cu_e1907df14cuda3std3__45__cpo6rbeginE,(_ZN34_INTERNAL_8b183498_4_k_cu_e1907df14cuda3std6ranges3__45__cpo7advanceE - _ZN34_INTERNAL_8b183498_4_k_cu_e1907df14cuda3std3__45__cpo6rbeginE)
_ZN34_INTERNAL_8b183498_4_k_cu_e1907df14cuda3std3__45__cpo6rbeginE:
	.zero		1
	.type		_ZN34_INTERNAL_8b183498_4_k_cu_e1907df14cuda3std6ranges3__45__cpo7advanceE,@object
	.size		_ZN34_INTERNAL_8b183498_4_k_cu_e1907df14cuda3std6ranges3__45__cpo7advanceE,(_ZN34_INTERNAL_8b183498_4_k_cu_e1907df14cuda3std3__47nulloptE - _ZN34_INTERNAL_8b183498_4_k_cu_e1907df14cuda3std6ranges3__45__cpo7advanceE)
_ZN34_INTERNAL_8b183498_4_k_cu_e1907df14cuda3std6ranges3__45__cpo7advanceE:
	.zero		1
	.type		_ZN34_INTERNAL_8b183498_4_k_cu_e1907df14cuda3std3__47nulloptE,@object
	.size		_ZN34_INTERNAL_8b183498_4_k_cu_e1907df14cuda3std3__47nulloptE,(_ZN34_INTERNAL_8b183498_4_k_cu_e1907df14cuda3std6ranges3__45__cpo8distanceE - _ZN34_INTERNAL_8b183498_4_k_cu_e1907df14cuda3std3__47nulloptE)
_ZN34_INTERNAL_8b183498_4_k_cu_e1907df14cuda3std3__47nulloptE:
	.zero		1
	.type		_ZN34_INTERNAL_8b183498_4_k_cu_e1907df14cuda3std6ranges3__45__cpo8distanceE,@object
	.size		_ZN34_INTERNAL_8b183498_4_k_cu_e1907df14cuda3std6ranges3__45__cpo8distanceE,(_ZN34_INTERNAL_8b183498_4_k_cu_e1907df16thrust24THRUST_300001_SM_1000_NS12placeholders3_10E - _ZN34_INTERNAL_8b183498_4_k_cu_e1907df14cuda3std6ranges3__45__cpo8distanceE)
_ZN34_INTERNAL_8b183498_4_k_cu_e1907df14cuda3std6ranges3__45__cpo8distanceE:
	.zero		1
	.type		_ZN34_INTERNAL_8b183498_4_k_cu_e1907df16thrust24THRUST_300001_SM_1000_NS12placeholders3_10E,@object
	.size		_ZN34_INTERNAL_8b183498_4_k_cu_e1907df16thrust24THRUST_300001_SM_1000_NS12placeholders3_10E,(_ZN34_INTERNAL_8b183498_4_k_cu_e1907df14cuda3std3__419piecewise_constructE - _ZN34_INTERNAL_8b183498_4_k_cu_e1907df16thrust24THRUST_300001_SM_1000_NS12placeholders3_10E)
_ZN34_INTERNAL_8b183498_4_k_cu_e1907df16thrust24THRUST_300001_SM_1000_NS12placeholders3_10E:
	.zero		1
	.type		_ZN34_INTERNAL_8b183498_4_k_cu_e1907df14cuda3std3__419piecewise_constructE,@object
	.size		_ZN34_INTERNAL_8b183498_4_k_cu_e1907df14cuda3std3__419piecewise_constructE,(_ZN34_INTERNAL_8b183498_4_k_cu_e1907df14cuda3std6ranges3__45__cpo5cdataE - _ZN34_INTERNAL_8b183498_4_k_cu_e1907df14cuda3std3__419piecewise_constructE)
_ZN34_INTERNAL_8b183498_4_k_cu_e1907df14cuda3std3__419piecewise_constructE:
	.zero		1
	.type		_ZN34_INTERNAL_8b183498_4_k_cu_e1907df14cuda3std6ranges3__45__cpo5cdataE,@object
	.size		_ZN34_INTERNAL_8b183498_4_k_cu_e1907df14cuda3std6ranges3__45__cpo5cdataE,(_ZN34_INTERNAL_8b183498_4_k_cu_e1907df16thrust24THRUST_300001_SM_1000_NS12placeholders2_2E - _ZN34_INTERNAL_8b183498_4_k_cu_e1907df14cuda3std6ranges3__45__cpo5cdataE)
_ZN34_INTERNAL_8b183498_4_k_cu_e1907df14cuda3std6ranges3__45__cpo5cdataE:
	.zero		1
	.type		_ZN34_INTERNAL_8b183498_4_k_cu_e1907df16thrust24THRUST_300001_SM_1000_NS12placeholders2_2E,@object
	.size		_ZN34_INTERNAL_8b183498_4_k_cu_e1907df16thrust24THRUST_300001_SM_1000_NS12placeholders2_2E,(_ZN34_INTERNAL_8b183498_4_k_cu_e1907df14cuda3std3__45__cpo3endE - _ZN34_INTERNAL_8b183498_4_k_cu_e1907df16thrust24THRUST_300001_SM_1000_NS12placeholders2_2E)
_ZN34_INTERNAL_8b183498_4_k_cu_e1907df16thrust24THRUST_300001_SM_1000_NS12placeholders2_2E:
	.zero		1
	.type		_ZN34_INTERNAL_8b183498_4_k_cu_e1907df14cuda3std3__45__cpo3endE,@object
	.size		_ZN34_INTERNAL_8b183498_4_k_cu_e1907df14cuda3std3__45__cpo3endE,(_ZN34_INTERNAL_8b183498_4_k_cu_e1907df14cuda3std6ranges3__45__cpo3endE - _ZN34_INTERNAL_8b183498_4_k_cu_e1907df14cuda3std3__45__cpo3endE)
_ZN34_INTERNAL_8b183498_4_k_cu_e1907df14cuda3std3__45__cpo3endE:
	.zero		1
	.type		_ZN34_INTERNAL_8b183498_4_k_cu_e1907df14cuda3std6ranges3__45__cpo3endE,@object
	.size		_ZN34_INTERNAL_8b183498_4_k_cu_e1907df14cuda3std6ranges3__45__cpo3endE,(_ZN34_INTERNAL_8b183498_4_k_cu_e1907df16thrust24THRUST_300001_SM_1000_NS12placeholders2_6E - _ZN34_INTERNAL_8b183498_4_k_cu_e1907df14cuda3std6ranges3__45__cpo3endE)
_ZN34_INTERNAL_8b183498_4_k_cu_e1907df14cuda3std6ranges3__45__cpo3endE:
	.zero		1
	.type		_ZN34_INTERNAL_8b183498_4_k_cu_e1907df16thrust24THRUST_300001_SM_1000_NS12placeholders2_6E,@object
	.size		_ZN34_INTERNAL_8b183498_4_k_cu_e1907df16thrust24THRUST_300001_SM_1000_NS12placeholders2_6E,(_ZN34_INTERNAL_8b183498_4_k_cu_e1907df14cuda3std3__45__cpo4rendE - _ZN34_INTERNAL_8b183498_4_k_cu_e1907df16thrust24THRUST_300001_SM_1000_NS12placeholders2_6E)
_ZN34_INTERNAL_8b183498_4_k_cu_e1907df16thrust24THRUST_300001_SM_1000_NS12placeholders2_6E:
	.zero		1
	.type		_ZN34_INTERNAL_8b183498_4_k_cu_e1907df14cuda3std3__45__cpo4rendE,@object
	.size		_ZN34_INTERNAL_8b183498_4_k_cu_e1907df14cuda3std3__45__cpo4rendE,(_ZN34_INTERNAL_8b183498_4_k_cu_e1907df14cuda3std6ranges3__45__cpo9iter_swapE - _ZN34_INTERNAL_8b183498_4_k_cu_e1907df14cuda3std3__45__cpo4rendE)
_ZN34_INTERNAL_8b183498_4_k_cu_e1907df14cuda3std3__45__cpo4rendE:
	.zero		1
	.type		_ZN34_INTERNAL_8b183498_4_k_cu_e1907df14cuda3std6ranges3__45__cpo9iter_swapE,@object
	.size		_ZN34_INTERNAL_8b183498_4_k_cu_e1907df14cuda3std6ranges3__45__cpo9iter_swapE,(_ZN34_INTERNAL_8b183498_4_k_cu_e1907df14cuda3std3__48unexpectE - _ZN34_INTERNAL_8b183498_4_k_cu_e1907df14cuda3std6ranges3__45__cpo9iter_swapE)
_ZN34_INTERNAL_8b183498_4_k_cu_e1907df14cuda3std6ranges3__45__cpo9iter_swapE:
	.zero		1
	.type		_ZN34_INTERNAL_8b183498_4_k_cu_e1907df14cuda3std3__48unexpectE,@object
	.size		_ZN34_INTERNAL_8b183498_4_k_cu_e1907df14cuda3std3__48unexpectE,(_ZN34_INTERNAL_8b183498_4_k_cu_e1907df16thrust24THRUST_300001_SM_1000_NS8cuda_cub3parE - _ZN34_INTERNAL_8b183498_4_k_cu_e1907df14cuda3std3__48unexpectE)
_ZN34_INTERNAL_8b183498_4_k_cu_e1907df14cuda3std3__48unexpectE:
	.zero		1
	.type		_ZN34_INTERNAL_8b183498_4_k_cu_e1907df16thrust24THRUST_300001_SM_1000_NS8cuda_cub3parE,@object
	.size		_ZN34_INTERNAL_8b183498_4_k_cu_e1907df16thrust24THRUST_300001_SM_1000_NS8cuda_cub3parE,(_ZN34_INTERNAL_8b183498_4_k_cu_e1907df16thrust24THRUST_300001_SM_1000_NS12placeholders2_4E - _ZN34_INTERNAL_8b183498_4_k_cu_e1907df16thrust24THRUST_300001_SM_1000_NS8cuda_cub3parE)
_ZN34_INTERNAL_8b183498_4_k_cu_e1907df16thrust24THRUST_300001_SM_1000_NS8cuda_cub3parE:
	.zero		1
	.type		_ZN34_INTERNAL_8b183498_4_k_cu_e1907df16thrust24THRUST_300001_SM_1000_NS12placeholders2_4E,@object
	.size		_ZN34_INTERNAL_8b183498_4_k_cu_e1907df16thrust24THRUST_300001_SM_1000_NS12placeholders2_4E,(_ZN34_INTERNAL_8b183498_4_k_cu_e1907df14cuda3std3__45__cpo4cendE - _ZN34_INTERNAL_8b183498_4_k_cu_e1907df16thrust24THRUST_300001_SM_1000_NS12placeholders2_4E)
_ZN34_INTERNAL_8b183498_4_k_cu_e1907df16thrust24THRUST_300001_SM_1000_NS12placeholders2_4E:
	.zero		1
	.type		_ZN34_INTERNAL_8b183498_4_k_cu_e1907df14cuda3std3__45__cpo4cendE,@object
	.size		_ZN34_INTERNAL_8b183498_4_k_cu_e1907df14cuda3std3__45__cpo4cendE,(_ZN34_INTERNAL_8b183498_4_k_cu_e1907df14cuda3std6ranges3__45__cpo4cendE - _ZN34_INTERNAL_8b183498_4_k_cu_e1907df14cuda3std3__45__cpo4cendE)
_ZN34_INTERNAL_8b183498_4_k_cu_e1907df14cuda3std3__45__cpo4cendE:
	.zero		1
	.type		_ZN34_INTERNAL_8b183498_4_k_cu_e1907df14cuda3std6ranges3__45__cpo4cendE,@object
	.size		_ZN34_INTERNAL_8b183498_4_k_cu_e1907df14cuda3std6ranges3__45__cpo4cendE,(_ZN34_INTERNAL_8b183498_4_k_cu_e1907df14cuda3std3__420unreachable_sentinelE - _ZN34_INTERNAL_8b183498_4_k_cu_e1907df14cuda3std6ranges3__45__cpo4cendE)
_ZN34_INTERNAL_8b183498_4_k_cu_e1907df14cuda3std6ranges3__45__cpo4cendE:
	.zero		1
	.type		_ZN34_INTERNAL_8b183498_4_k_cu_e1907df14cuda3std3__420unreachable_sentinelE,@object
	.size		_ZN34_INTERNAL_8b183498_4_k_cu_e1907df14cuda3std3__420unreachable_sentinelE,(_ZN34_INTERNAL_8b183498_4_k_cu_e1907df14cuda3std6ranges3__45__cpo5ssizeE - _ZN34_INTERNAL_8b183498_4_k_cu_e1907df14cuda3std3__420unreachable_sentinelE)
_ZN34_INTERNAL_8b183498_4_k_cu_e1907df14cuda3std3__420unreachable_sentinelE:
	.zero		1
	.type		_ZN34_INTERNAL_8b183498_4_k_cu_e1907df14cuda3std6ranges3__45__cpo5ssizeE,@object
	.size		_ZN34_INTERNAL_8b183498_4_k_cu_e1907df14cuda3std6ranges3__45__cpo5ssizeE,(_ZN34_INTERNAL_8b183498_4_k_cu_e1907df16thrust24THRUST_300001_SM_1000_NS12placeholders2_8E - _ZN34_INTERNAL_8b183498_4_k_cu_e1907df14cuda3std6ranges3__45__cpo5ssizeE)
_ZN34_INTERNAL_8b183498_4_k_cu_e1907df14cuda3std6ranges3__45__cpo5ssizeE:
	.zero		1
	.type		_ZN34_INTERNAL_8b183498_4_k_cu_e1907df16thrust24THRUST_300001_SM_1000_NS12placeholders2_8E,@object
	.size		_ZN34_INTERNAL_8b183498_4_k_cu_e1907df16thrust24THRUST_300001_SM_1000_NS12placeholders2_8E,(_ZN34_INTERNAL_8b183498_4_k_cu_e1907df14cuda3std3__45__cpo5crendE - _ZN34_INTERNAL_8b183498_4_k_cu_e1907df16thrust24THRUST_300001_SM_1000_NS12placeholders2_8E)
_ZN34_INTERNAL_8b183498_4_k_cu_e1907df16thrust24THRUST_300001_SM_1000_NS12placeholders2_8E:
	.zero		1
	.type		_ZN34_INTERNAL_8b183498_4_k_cu_e1907df14cuda3std3__45__cpo5crendE,@object
	.size		_ZN34_INTERNAL_8b183498_4_k_cu_e1907df14cuda3std3__45__cpo5crendE,(_ZN34_INTERNAL_8b183498_4_k_cu_e1907df14cuda3std6ranges3__45__cpo4prevE - _ZN34_INTERNAL_8b183498_4_k_cu_e1907df14cuda3std3__45__cpo5crendE)
_ZN34_INTERNAL_8b183498_4_k_cu_e1907df14cuda3std3__45__cpo5crendE:
	.zero		1
	.type		_ZN34_INTERNAL_8b183498_4_k_cu_e1907df14cuda3std6ranges3__45__cpo4prevE,@object
	.size		_ZN34_INTERNAL_8b183498_4_k_cu_e1907df14cuda3std6ranges3__45__cpo4prevE,(_ZN34_INTERNAL_8b183498_4_k_cu_e1907df14cuda3std6ranges3__45__cpo9iter_moveE - _ZN34_INTERNAL_8b183498_4_k_cu_e1907df14cuda3std6ranges3__45__cpo4prevE)
_ZN34_INTERNAL_8b183498_4_k_cu_e1907df14cuda3std6ranges3__45__cpo4prevE:
	.zero		1
	.type		_ZN34_INTERNAL_8b183498_4_k_cu_e1907df14cuda3std6ranges3__45__cpo9iter_moveE,@object
	.size		_ZN34_INTERNAL_8b183498_4_k_cu_e1907df14cuda3std6ranges3__45__cpo9iter_moveE,(_ZN34_INTERNAL_8b183498_4_k_cu_e1907df16thrust24THRUST_300001_SM_1000_NS6system6detail10sequential3seqE - _ZN34_INTERNAL_8b183498_4_k_cu_e1907df14cuda3std6ranges3__45__cpo9iter_moveE)
_ZN34_INTERNAL_8b183498_4_k_cu_e1907df14cuda3std6ranges3__45__cpo9iter_moveE:
	.zero		1
	.type		_ZN34_INTERNAL_8b183498_4_k_cu_e1907df16thrust24THRUST_300001_SM_1000_NS6system6detail10sequential3seqE,@object
	.size		_ZN34_INTERNAL_8b183498_4_k_cu_e1907df16thrust24THRUST_300001_SM_1000_NS6system6detail10sequential3seqE,(.L_31 - _ZN34_INTERNAL_8b183498_4_k_cu_e1907df16thrust24THRUST_300001_SM_1000_NS6system6detail10sequential3seqE)
_ZN34_INTERNAL_8b183498_4_k_cu_e1907df16thrust24THRUST_300001_SM_1000_NS6system6detail10sequential3seqE:
	.zero		1
.L_31:


//--------------------- .nv.constant0._ZN3cub18CUB_300001_SM_10006detail11EmptyKernelIvEEvv --------------------------
	.section	.nv.constant0._ZN3cub18CUB_300001_SM_10006detail11EmptyKernelIvEEvv,"a",@progbits
	.sectionflags	@""
	.align	4
.nv.constant0._ZN3cub18CUB_300001_SM_10006detail11EmptyKernelIvEEvv:
	.zero		896


//--------------------- .nv.constant0._Z22devoxelize_grad_kerneliiiPKiPKfS2_Pf --------------------------
	.section	.nv.constant0._Z22devoxelize_grad_kerneliiiPKiPKfS2_Pf,"a",@progbits
	.sectionflags	@""
	.align	4
.nv.constant0._Z22devoxelize_grad_kerneliiiPKiPKfS2_Pf:
	.zero		944


//--------------------- .nv.constant0._Z17devoxelize_kerneliiPKiPKfS2_Pf --------------------------
	.section	.nv.constant0._Z17devoxelize_kerneliiPKiPKfS2_Pf,"a",@progbits
	.sectionflags	@""
	.align	4
.nv.constant0._Z17devoxelize_kerneliiPKiPKfS2_Pf:
	.zero		936


//--------------------- SYMBOLS --------------------------

	.type		.nv.reservedSmem.offset0,@object
	.size		.nv.reservedSmem.offset0,0x4
